//
// Generated by NVIDIA NVVM Compiler
//
// Compiler Build ID: CL-36424714
// Cuda compilation tools, release 13.0, V13.0.88
// Based on NVVM 20.0.0
//

.version 9.0
.target sm_100
.address_size 64

	// .globl	_Z16csimpson_elem_xyPdS_ddi
.func  (.param .align 16 .b8 func_retval0[16]) __internal_trig_reduction_slowpathd
(
	.param .b64 __internal_trig_reduction_slowpathd_param_0
)
;
.func  (.param .b64 func_retval0) __internal_accurate_pow
(
	.param .b64 __internal_accurate_pow_param_0
)
;
.global .align 8 .b8 __cudart_i2opi_d[144] = {8, 93, 141, 31, 177, 95, 251, 107, 234, 146, 82, 138, 247, 57, 7, 61, 123, 241, 229, 235, 199, 186, 39, 117, 45, 234, 95, 158, 102, 63, 70, 79, 183, 9, 203, 39, 207, 126, 54, 109, 31, 109, 10, 90, 139, 17, 47, 239, 15, 152, 5, 222, 255, 151, 248, 31, 59, 40, 249, 189, 139, 95, 132, 156, 244, 57, 83, 131, 57, 214, 145, 57, 65, 126, 95, 180, 38, 112, 156, 233, 132, 68, 187, 46, 245, 53, 130, 232, 62, 167, 41, 177, 28, 235, 29, 254, 28, 146, 209, 9, 234, 46, 73, 6, 224, 210, 77, 66, 58, 110, 36, 183, 97, 197, 187, 222, 171, 99, 81, 254, 65, 144, 67, 60, 153, 149, 98, 219, 192, 221, 52, 245, 209, 87, 39, 252, 41, 21, 68, 78, 110, 131, 249, 162};
.global .align 16 .b8 __cudart_sin_cos_coeffs[128] = {70, 210, 176, 44, 241, 229, 90, 190, 146, 227, 172, 105, 227, 29, 199, 62, 161, 98, 219, 25, 160, 1, 42, 191, 24, 8, 17, 17, 17, 17, 129, 63, 84, 85, 85, 85, 85, 85, 197, 191, 0, 0, 0, 0, 0, 0, 0, 0, 0, 0, 0, 0, 0, 0, 0, 0, 100, 129, 253, 32, 131, 255, 168, 189, 40, 133, 239, 193, 167, 238, 33, 62, 217, 230, 6, 142, 79, 126, 146, 190, 233, 188, 221, 25, 160, 1, 250, 62, 71, 93, 193, 22, 108, 193, 86, 191, 81, 85, 85, 85, 85, 85, 165, 63, 0, 0, 0, 0, 0, 0, 224, 191, 0, 0, 0, 0, 0, 0, 240, 63};

.visible .entry _Z16csimpson_elem_xyPdS_ddi(
	.param .u64 .ptr .align 1 _Z16csimpson_elem_xyPdS_ddi_param_0,
	.param .u64 .ptr .align 1 _Z16csimpson_elem_xyPdS_ddi_param_1,
	.param .f64 _Z16csimpson_elem_xyPdS_ddi_param_2,
	.param .f64 _Z16csimpson_elem_xyPdS_ddi_param_3,
	.param .u32 _Z16csimpson_elem_xyPdS_ddi_param_4
)
{
	.reg .pred 	%p<104>;
	.reg .b32 	%r<170>;
	.reg .b64 	%rd<35>;
	.reg .b64 	%fd<310>;

	ld.param.f64 	%fd86, [_Z16csimpson_elem_xyPdS_ddi_param_2];
	ld.param.f64 	%fd87, [_Z16csimpson_elem_xyPdS_ddi_param_3];
	ld.param.u32 	%r34, [_Z16csimpson_elem_xyPdS_ddi_param_4];
	mov.u32 	%r35, %tid.x;
	mov.u32 	%r36, %ctaid.x;
	mov.u32 	%r37, %ntid.x;
	mad.lo.s32 	%r1, %r36, %r37, %r35;
	setp.eq.s32 	%p1, %r1, 0;
	@%p1 bra 	$L__BB0_71;
	sub.f64 	%fd88, %fd87, %fd86;
	cvt.rn.f64.s32 	%fd89, %r34;
	div.rn.f64 	%fd90, %fd88, %fd89;
	shl.b32 	%r38, %r1, 1;
	add.s32 	%r39, %r38, -2;
	cvt.rn.f64.s32 	%fd91, %r39;
	fma.rn.f64 	%fd1, %fd90, %fd91, %fd86;
	add.s32 	%r40, %r38, -1;
	cvt.rn.f64.s32 	%fd92, %r40;
	fma.rn.f64 	%fd2, %fd90, %fd92, %fd86;
	cvt.rn.f64.s32 	%fd93, %r38;
	fma.rn.f64 	%fd3, %fd90, %fd93, %fd86;
	abs.f64 	%fd4, %fd1;
	setp.neu.f64 	%p2, %fd4, 0d7FF0000000000000;
	@%p2 bra 	$L__BB0_3;
	mov.f64 	%fd99, 0d0000000000000000;
	mul.rn.f64 	%fd289, %fd1, %fd99;
	mov.b32 	%r161, 0;
	bra.uni 	$L__BB0_5;
$L__BB0_3:
	mul.f64 	%fd94, %fd1, 0d3FE45F306DC9C883;
	cvt.rni.s32.f64 	%r161, %fd94;
	cvt.rn.f64.s32 	%fd95, %r161;
	fma.rn.f64 	%fd96, %fd95, 0dBFF921FB54442D18, %fd1;
	fma.rn.f64 	%fd97, %fd95, 0dBC91A62633145C00, %fd96;
	fma.rn.f64 	%fd289, %fd95, 0dB97B839A252049C0, %fd97;
	setp.ltu.f64 	%p3, %fd4, 0d41E0000000000000;
	@%p3 bra 	$L__BB0_5;
	{ // callseq 0, 0
	.param .b64 param0;
	st.param.f64 	[param0], %fd1;
	.param .align 16 .b8 retval0[16];
	call.uni (retval0), 
	__internal_trig_reduction_slowpathd, 
	(
	param0
	);
	ld.param.f64 	%fd289, [retval0];
	ld.param.b32 	%r161, [retval0+8];
	} // callseq 0
$L__BB0_5:
	shl.b32 	%r43, %r161, 6;
	cvt.u64.u32 	%rd3, %r43;
	and.b64  	%rd4, %rd3, 64;
	mov.u64 	%rd5, __cudart_sin_cos_coeffs;
	add.s64 	%rd6, %rd5, %rd4;
	mul.rn.f64 	%fd100, %fd289, %fd289;
	and.b32  	%r44, %r161, 1;
	setp.eq.b32 	%p4, %r44, 1;
	selp.f64 	%fd101, 0dBDA8FF8320FD8164, 0d3DE5DB65F9785EBA, %p4;
	ld.global.nc.v2.f64 	{%fd102, %fd103}, [%rd6];
	fma.rn.f64 	%fd104, %fd101, %fd100, %fd102;
	fma.rn.f64 	%fd105, %fd104, %fd100, %fd103;
	ld.global.nc.v2.f64 	{%fd106, %fd107}, [%rd6+16];
	fma.rn.f64 	%fd108, %fd105, %fd100, %fd106;
	fma.rn.f64 	%fd109, %fd108, %fd100, %fd107;
	ld.global.nc.v2.f64 	{%fd110, %fd111}, [%rd6+32];
	fma.rn.f64 	%fd112, %fd109, %fd100, %fd110;
	fma.rn.f64 	%fd113, %fd112, %fd100, %fd111;
	fma.rn.f64 	%fd114, %fd113, %fd289, %fd289;
	fma.rn.f64 	%fd115, %fd113, %fd100, 0d3FF0000000000000;
	selp.f64 	%fd116, %fd115, %fd114, %p4;
	and.b32  	%r45, %r161, 2;
	setp.eq.s32 	%p5, %r45, 0;
	mov.f64 	%fd117, 0d0000000000000000;
	sub.f64 	%fd118, %fd117, %fd116;
	selp.f64 	%fd9, %fd116, %fd118, %p5;
	{
	.reg .b32 %temp; 
	mov.b64 	{%temp, %r5}, %fd9;
	}
	mov.f64 	%fd119, 0d4000000000000000;
	{
	.reg .b32 %temp; 
	mov.b64 	{%temp, %r46}, %fd119;
	}
	and.b32  	%r7, %r46, 2146435072;
	setp.eq.s32 	%p6, %r7, 1062207488;
	abs.f64 	%fd10, %fd9;
	{ // callseq 1, 0
	.param .b64 param0;
	st.param.f64 	[param0], %fd10;
	.param .b64 retval0;
	call.uni (retval0), 
	__internal_accurate_pow, 
	(
	param0
	);
	ld.param.f64 	%fd120, [retval0];
	} // callseq 1
	setp.lt.s32 	%p7, %r5, 0;
	neg.f64 	%fd122, %fd120;
	selp.f64 	%fd123, %fd122, %fd120, %p6;
	selp.f64 	%fd291, %fd123, %fd120, %p7;
	setp.neu.f64 	%p8, %fd9, 0d0000000000000000;
	@%p8 bra 	$L__BB0_7;
	setp.eq.s32 	%p9, %r7, 1062207488;
	selp.b32 	%r47, %r5, 0, %p9;
	setp.lt.s32 	%p10, %r46, 0;
	or.b32  	%r48, %r47, 2146435072;
	selp.b32 	%r49, %r48, %r47, %p10;
	mov.b32 	%r50, 0;
	mov.b64 	%fd291, {%r50, %r49};
$L__BB0_7:
	add.f64 	%fd124, %fd9, 0d4000000000000000;
	{
	.reg .b32 %temp; 
	mov.b64 	{%temp, %r51}, %fd124;
	}
	and.b32  	%r52, %r51, 2146435072;
	setp.ne.s32 	%p11, %r52, 2146435072;
	@%p11 bra 	$L__BB0_12;
	setp.num.f64 	%p12, %fd9, %fd9;
	@%p12 bra 	$L__BB0_10;
	mov.f64 	%fd125, 0d4000000000000000;
	add.rn.f64 	%fd291, %fd9, %fd125;
	bra.uni 	$L__BB0_12;
$L__BB0_10:
	setp.neu.f64 	%p13, %fd10, 0d7FF0000000000000;
	@%p13 bra 	$L__BB0_12;
	setp.lt.s32 	%p14, %r5, 0;
	setp.eq.s32 	%p15, %r7, 1062207488;
	setp.lt.s32 	%p16, %r46, 0;
	selp.b32 	%r54, 0, 2146435072, %p16;
	and.b32  	%r55, %r46, 2147483647;
	setp.ne.s32 	%p17, %r55, 1071644672;
	or.b32  	%r56, %r54, -2147483648;
	selp.b32 	%r57, %r56, %r54, %p17;
	selp.b32 	%r58, %r57, %r54, %p15;
	selp.b32 	%r59, %r58, %r54, %p14;
	mov.b32 	%r60, 0;
	mov.b64 	%fd291, {%r60, %r59};
$L__BB0_12:
	setp.eq.f64 	%p18, %fd9, 0d3FF0000000000000;
	selp.f64 	%fd17, 0d3FF0000000000000, %fd291, %p18;
	abs.f64 	%fd18, %fd2;
	setp.neu.f64 	%p19, %fd18, 0d7FF0000000000000;
	@%p19 bra 	$L__BB0_14;
	mov.f64 	%fd131, 0d0000000000000000;
	mul.rn.f64 	%fd292, %fd2, %fd131;
	mov.b32 	%r162, 0;
	bra.uni 	$L__BB0_16;
$L__BB0_14:
	mul.f64 	%fd126, %fd2, 0d3FE45F306DC9C883;
	cvt.rni.s32.f64 	%r162, %fd126;
	cvt.rn.f64.s32 	%fd127, %r162;
	fma.rn.f64 	%fd128, %fd127, 0dBFF921FB54442D18, %fd2;
	fma.rn.f64 	%fd129, %fd127, 0dBC91A62633145C00, %fd128;
	fma.rn.f64 	%fd292, %fd127, 0dB97B839A252049C0, %fd129;
	setp.ltu.f64 	%p20, %fd18, 0d41E0000000000000;
	@%p20 bra 	$L__BB0_16;
	{ // callseq 2, 0
	.param .b64 param0;
	st.param.f64 	[param0], %fd2;
	.param .align 16 .b8 retval0[16];
	call.uni (retval0), 
	__internal_trig_reduction_slowpathd, 
	(
	param0
	);
	ld.param.f64 	%fd292, [retval0];
	ld.param.b32 	%r162, [retval0+8];
	} // callseq 2
$L__BB0_16:
	setp.eq.s32 	%p21, %r7, 1062207488;
	shl.b32 	%r64, %r162, 6;
	cvt.u64.u32 	%rd7, %r64;
	and.b64  	%rd8, %rd7, 64;
	add.s64 	%rd10, %rd5, %rd8;
	mul.rn.f64 	%fd132, %fd292, %fd292;
	and.b32  	%r65, %r162, 1;
	setp.eq.b32 	%p22, %r65, 1;
	selp.f64 	%fd133, 0dBDA8FF8320FD8164, 0d3DE5DB65F9785EBA, %p22;
	ld.global.nc.v2.f64 	{%fd134, %fd135}, [%rd10];
	fma.rn.f64 	%fd136, %fd133, %fd132, %fd134;
	fma.rn.f64 	%fd137, %fd136, %fd132, %fd135;
	ld.global.nc.v2.f64 	{%fd138, %fd139}, [%rd10+16];
	fma.rn.f64 	%fd140, %fd137, %fd132, %fd138;
	fma.rn.f64 	%fd141, %fd140, %fd132, %fd139;
	ld.global.nc.v2.f64 	{%fd142, %fd143}, [%rd10+32];
	fma.rn.f64 	%fd144, %fd141, %fd132, %fd142;
	fma.rn.f64 	%fd145, %fd144, %fd132, %fd143;
	fma.rn.f64 	%fd146, %fd145, %fd292, %fd292;
	fma.rn.f64 	%fd147, %fd145, %fd132, 0d3FF0000000000000;
	selp.f64 	%fd148, %fd147, %fd146, %p22;
	and.b32  	%r66, %r162, 2;
	setp.eq.s32 	%p23, %r66, 0;
	mov.f64 	%fd149, 0d0000000000000000;
	sub.f64 	%fd150, %fd149, %fd148;
	selp.f64 	%fd23, %fd148, %fd150, %p23;
	{
	.reg .b32 %temp; 
	mov.b64 	{%temp, %r11}, %fd23;
	}
	abs.f64 	%fd24, %fd23;
	{ // callseq 3, 0
	.param .b64 param0;
	st.param.f64 	[param0], %fd24;
	.param .b64 retval0;
	call.uni (retval0), 
	__internal_accurate_pow, 
	(
	param0
	);
	ld.param.f64 	%fd151, [retval0];
	} // callseq 3
	setp.lt.s32 	%p24, %r11, 0;
	neg.f64 	%fd153, %fd151;
	selp.f64 	%fd154, %fd153, %fd151, %p21;
	selp.f64 	%fd294, %fd154, %fd151, %p24;
	setp.neu.f64 	%p25, %fd23, 0d0000000000000000;
	@%p25 bra 	$L__BB0_18;
	setp.eq.s32 	%p26, %r7, 1062207488;
	selp.b32 	%r67, %r11, 0, %p26;
	setp.lt.s32 	%p27, %r46, 0;
	or.b32  	%r68, %r67, 2146435072;
	selp.b32 	%r69, %r68, %r67, %p27;
	mov.b32 	%r70, 0;
	mov.b64 	%fd294, {%r70, %r69};
$L__BB0_18:
	add.f64 	%fd155, %fd23, 0d4000000000000000;
	{
	.reg .b32 %temp; 
	mov.b64 	{%temp, %r71}, %fd155;
	}
	and.b32  	%r72, %r71, 2146435072;
	setp.ne.s32 	%p28, %r72, 2146435072;
	@%p28 bra 	$L__BB0_23;
	setp.num.f64 	%p29, %fd23, %fd23;
	@%p29 bra 	$L__BB0_21;
	mov.f64 	%fd156, 0d4000000000000000;
	add.rn.f64 	%fd294, %fd23, %fd156;
	bra.uni 	$L__BB0_23;
$L__BB0_21:
	setp.neu.f64 	%p30, %fd24, 0d7FF0000000000000;
	@%p30 bra 	$L__BB0_23;
	setp.lt.s32 	%p31, %r11, 0;
	setp.eq.s32 	%p32, %r7, 1062207488;
	setp.lt.s32 	%p33, %r46, 0;
	selp.b32 	%r74, 0, 2146435072, %p33;
	and.b32  	%r75, %r46, 2147483647;
	setp.ne.s32 	%p34, %r75, 1071644672;
	or.b32  	%r76, %r74, -2147483648;
	selp.b32 	%r77, %r76, %r74, %p34;
	selp.b32 	%r78, %r77, %r74, %p32;
	selp.b32 	%r79, %r78, %r74, %p31;
	mov.b32 	%r80, 0;
	mov.b64 	%fd294, {%r80, %r79};
$L__BB0_23:
	setp.eq.f64 	%p35, %fd23, 0d3FF0000000000000;
	mul.f64 	%fd157, %fd294, 0d4010000000000000;
	selp.f64 	%fd158, 0d4010000000000000, %fd157, %p35;
	add.f64 	%fd31, %fd17, %fd158;
	abs.f64 	%fd32, %fd3;
	setp.neu.f64 	%p36, %fd32, 0d7FF0000000000000;
	@%p36 bra 	$L__BB0_25;
	mov.f64 	%fd164, 0d0000000000000000;
	mul.rn.f64 	%fd295, %fd3, %fd164;
	mov.b32 	%r163, 0;
	bra.uni 	$L__BB0_27;
$L__BB0_25:
	mul.f64 	%fd159, %fd3, 0d3FE45F306DC9C883;
	cvt.rni.s32.f64 	%r163, %fd159;
	cvt.rn.f64.s32 	%fd160, %r163;
	fma.rn.f64 	%fd161, %fd160, 0dBFF921FB54442D18, %fd3;
	fma.rn.f64 	%fd162, %fd160, 0dBC91A62633145C00, %fd161;
	fma.rn.f64 	%fd295, %fd160, 0dB97B839A252049C0, %fd162;
	setp.ltu.f64 	%p37, %fd32, 0d41E0000000000000;
	@%p37 bra 	$L__BB0_27;
	{ // callseq 4, 0
	.param .b64 param0;
	st.param.f64 	[param0], %fd3;
	.param .align 16 .b8 retval0[16];
	call.uni (retval0), 
	__internal_trig_reduction_slowpathd, 
	(
	param0
	);
	ld.param.f64 	%fd295, [retval0];
	ld.param.b32 	%r163, [retval0+8];
	} // callseq 4
$L__BB0_27:
	setp.eq.s32 	%p38, %r7, 1062207488;
	shl.b32 	%r84, %r163, 6;
	cvt.u64.u32 	%rd11, %r84;
	and.b64  	%rd12, %rd11, 64;
	mov.u64 	%rd13, __cudart_sin_cos_coeffs;
	add.s64 	%rd14, %rd13, %rd12;
	mul.rn.f64 	%fd165, %fd295, %fd295;
	and.b32  	%r85, %r163, 1;
	setp.eq.b32 	%p39, %r85, 1;
	selp.f64 	%fd166, 0dBDA8FF8320FD8164, 0d3DE5DB65F9785EBA, %p39;
	ld.global.nc.v2.f64 	{%fd167, %fd168}, [%rd14];
	fma.rn.f64 	%fd169, %fd166, %fd165, %fd167;
	fma.rn.f64 	%fd170, %fd169, %fd165, %fd168;
	ld.global.nc.v2.f64 	{%fd171, %fd172}, [%rd14+16];
	fma.rn.f64 	%fd173, %fd170, %fd165, %fd171;
	fma.rn.f64 	%fd174, %fd173, %fd165, %fd172;
	ld.global.nc.v2.f64 	{%fd175, %fd176}, [%rd14+32];
	fma.rn.f64 	%fd177, %fd174, %fd165, %fd175;
	fma.rn.f64 	%fd178, %fd177, %fd165, %fd176;
	fma.rn.f64 	%fd179, %fd178, %fd295, %fd295;
	fma.rn.f64 	%fd180, %fd178, %fd165, 0d3FF0000000000000;
	selp.f64 	%fd181, %fd180, %fd179, %p39;
	and.b32  	%r86, %r163, 2;
	setp.eq.s32 	%p40, %r86, 0;
	mov.f64 	%fd182, 0d0000000000000000;
	sub.f64 	%fd183, %fd182, %fd181;
	selp.f64 	%fd37, %fd181, %fd183, %p40;
	{
	.reg .b32 %temp; 
	mov.b64 	{%temp, %r15}, %fd37;
	}
	abs.f64 	%fd38, %fd37;
	{ // callseq 5, 0
	.param .b64 param0;
	st.param.f64 	[param0], %fd38;
	.param .b64 retval0;
	call.uni (retval0), 
	__internal_accurate_pow, 
	(
	param0
	);
	ld.param.f64 	%fd184, [retval0];
	} // callseq 5
	setp.lt.s32 	%p41, %r15, 0;
	neg.f64 	%fd186, %fd184;
	selp.f64 	%fd187, %fd186, %fd184, %p38;
	selp.f64 	%fd297, %fd187, %fd184, %p41;
	setp.neu.f64 	%p42, %fd37, 0d0000000000000000;
	@%p42 bra 	$L__BB0_29;
	selp.b32 	%r87, %r15, 0, %p38;
	setp.lt.s32 	%p44, %r46, 0;
	or.b32  	%r88, %r87, 2146435072;
	selp.b32 	%r89, %r88, %r87, %p44;
	mov.b32 	%r90, 0;
	mov.b64 	%fd297, {%r90, %r89};
$L__BB0_29:
	add.f64 	%fd188, %fd37, 0d4000000000000000;
	{
	.reg .b32 %temp; 
	mov.b64 	{%temp, %r91}, %fd188;
	}
	and.b32  	%r92, %r91, 2146435072;
	setp.ne.s32 	%p45, %r92, 2146435072;
	@%p45 bra 	$L__BB0_34;
	setp.num.f64 	%p46, %fd37, %fd37;
	@%p46 bra 	$L__BB0_32;
	mov.f64 	%fd189, 0d4000000000000000;
	add.rn.f64 	%fd297, %fd37, %fd189;
	bra.uni 	$L__BB0_34;
$L__BB0_32:
	setp.neu.f64 	%p47, %fd38, 0d7FF0000000000000;
	@%p47 bra 	$L__BB0_34;
	setp.lt.s32 	%p48, %r15, 0;
	setp.eq.s32 	%p49, %r7, 1062207488;
	setp.lt.s32 	%p50, %r46, 0;
	selp.b32 	%r94, 0, 2146435072, %p50;
	and.b32  	%r95, %r46, 2147483647;
	setp.ne.s32 	%p51, %r95, 1071644672;
	or.b32  	%r96, %r94, -2147483648;
	selp.b32 	%r97, %r96, %r94, %p51;
	selp.b32 	%r98, %r97, %r94, %p49;
	selp.b32 	%r99, %r98, %r94, %p48;
	mov.b32 	%r100, 0;
	mov.b64 	%fd297, {%r100, %r99};
$L__BB0_34:
	ld.param.u64 	%rd33, [_Z16csimpson_elem_xyPdS_ddi_param_0];
	setp.neu.f64 	%p52, %fd4, 0d7FF0000000000000;
	setp.eq.f64 	%p53, %fd37, 0d3FF0000000000000;
	selp.f64 	%fd190, 0d3FF0000000000000, %fd297, %p53;
	add.f64 	%fd191, %fd31, %fd190;
	cvta.to.global.u64 	%rd15, %rd33;
	mul.wide.s32 	%rd16, %r1, 8;
	add.s64 	%rd17, %rd15, %rd16;
	st.global.f64 	[%rd17], %fd191;
	@%p52 bra 	$L__BB0_36;
	mov.f64 	%fd197, 0d0000000000000000;
	mul.rn.f64 	%fd299, %fd1, %fd197;
	mov.b32 	%r165, 1;
	bra.uni 	$L__BB0_39;
$L__BB0_36:
	mul.f64 	%fd192, %fd1, 0d3FE45F306DC9C883;
	cvt.rni.s32.f64 	%r164, %fd192;
	cvt.rn.f64.s32 	%fd193, %r164;
	fma.rn.f64 	%fd194, %fd193, 0dBFF921FB54442D18, %fd1;
	fma.rn.f64 	%fd195, %fd193, 0dBC91A62633145C00, %fd194;
	fma.rn.f64 	%fd299, %fd193, 0dB97B839A252049C0, %fd195;
	setp.ltu.f64 	%p54, %fd4, 0d41E0000000000000;
	@%p54 bra 	$L__BB0_38;
	{ // callseq 6, 0
	.param .b64 param0;
	st.param.f64 	[param0], %fd1;
	.param .align 16 .b8 retval0[16];
	call.uni (retval0), 
	__internal_trig_reduction_slowpathd, 
	(
	param0
	);
	ld.param.f64 	%fd299, [retval0];
	ld.param.b32 	%r164, [retval0+8];
	} // callseq 6
$L__BB0_38:
	add.s32 	%r165, %r164, 1;
$L__BB0_39:
	setp.eq.s32 	%p55, %r7, 1062207488;
	shl.b32 	%r104, %r165, 6;
	cvt.u64.u32 	%rd18, %r104;
	and.b64  	%rd19, %rd18, 64;
	add.s64 	%rd21, %rd13, %rd19;
	mul.rn.f64 	%fd198, %fd299, %fd299;
	and.b32  	%r105, %r165, 1;
	setp.eq.b32 	%p56, %r105, 1;
	selp.f64 	%fd199, 0dBDA8FF8320FD8164, 0d3DE5DB65F9785EBA, %p56;
	ld.global.nc.v2.f64 	{%fd200, %fd201}, [%rd21];
	fma.rn.f64 	%fd202, %fd199, %fd198, %fd200;
	fma.rn.f64 	%fd203, %fd202, %fd198, %fd201;
	ld.global.nc.v2.f64 	{%fd204, %fd205}, [%rd21+16];
	fma.rn.f64 	%fd206, %fd203, %fd198, %fd204;
	fma.rn.f64 	%fd207, %fd206, %fd198, %fd205;
	ld.global.nc.v2.f64 	{%fd208, %fd209}, [%rd21+32];
	fma.rn.f64 	%fd210, %fd207, %fd198, %fd208;
	fma.rn.f64 	%fd211, %fd210, %fd198, %fd209;
	fma.rn.f64 	%fd212, %fd211, %fd299, %fd299;
	fma.rn.f64 	%fd213, %fd211, %fd198, 0d3FF0000000000000;
	selp.f64 	%fd214, %fd213, %fd212, %p56;
	and.b32  	%r106, %r165, 2;
	setp.eq.s32 	%p57, %r106, 0;
	mov.f64 	%fd215, 0d0000000000000000;
	sub.f64 	%fd216, %fd215, %fd214;
	selp.f64 	%fd50, %fd214, %fd216, %p57;
	{
	.reg .b32 %temp; 
	mov.b64 	{%temp, %r21}, %fd50;
	}
	abs.f64 	%fd51, %fd50;
	{ // callseq 7, 0
	.param .b64 param0;
	st.param.f64 	[param0], %fd51;
	.param .b64 retval0;
	call.uni (retval0), 
	__internal_accurate_pow, 
	(
	param0
	);
	ld.param.f64 	%fd217, [retval0];
	} // callseq 7
	setp.lt.s32 	%p58, %r21, 0;
	neg.f64 	%fd219, %fd217;
	selp.f64 	%fd220, %fd219, %fd217, %p55;
	selp.f64 	%fd301, %fd220, %fd217, %p58;
	setp.neu.f64 	%p59, %fd50, 0d0000000000000000;
	@%p59 bra 	$L__BB0_41;
	setp.eq.s32 	%p60, %r7, 1062207488;
	selp.b32 	%r107, %r21, 0, %p60;
	setp.lt.s32 	%p61, %r46, 0;
	or.b32  	%r108, %r107, 2146435072;
	selp.b32 	%r109, %r108, %r107, %p61;
	mov.b32 	%r110, 0;
	mov.b64 	%fd301, {%r110, %r109};
$L__BB0_41:
	add.f64 	%fd221, %fd50, 0d4000000000000000;
	{
	.reg .b32 %temp; 
	mov.b64 	{%temp, %r111}, %fd221;
	}
	and.b32  	%r112, %r111, 2146435072;
	setp.ne.s32 	%p62, %r112, 2146435072;
	@%p62 bra 	$L__BB0_46;
	setp.num.f64 	%p63, %fd50, %fd50;
	@%p63 bra 	$L__BB0_44;
	mov.f64 	%fd222, 0d4000000000000000;
	add.rn.f64 	%fd301, %fd50, %fd222;
	bra.uni 	$L__BB0_46;
$L__BB0_44:
	setp.neu.f64 	%p64, %fd51, 0d7FF0000000000000;
	@%p64 bra 	$L__BB0_46;
	setp.lt.s32 	%p65, %r21, 0;
	setp.eq.s32 	%p66, %r7, 1062207488;
	setp.lt.s32 	%p67, %r46, 0;
	selp.b32 	%r114, 0, 2146435072, %p67;
	and.b32  	%r115, %r46, 2147483647;
	setp.ne.s32 	%p68, %r115, 1071644672;
	or.b32  	%r116, %r114, -2147483648;
	selp.b32 	%r117, %r116, %r114, %p68;
	selp.b32 	%r118, %r117, %r114, %p66;
	selp.b32 	%r119, %r118, %r114, %p65;
	mov.b32 	%r120, 0;
	mov.b64 	%fd301, {%r120, %r119};
$L__BB0_46:
	setp.neu.f64 	%p69, %fd18, 0d7FF0000000000000;
	setp.eq.f64 	%p70, %fd50, 0d3FF0000000000000;
	selp.f64 	%fd58, 0d3FF0000000000000, %fd301, %p70;
	@%p69 bra 	$L__BB0_48;
	mov.f64 	%fd228, 0d0000000000000000;
	mul.rn.f64 	%fd303, %fd2, %fd228;
	mov.b32 	%r167, 1;
	bra.uni 	$L__BB0_51;
$L__BB0_48:
	mul.f64 	%fd223, %fd2, 0d3FE45F306DC9C883;
	cvt.rni.s32.f64 	%r166, %fd223;
	cvt.rn.f64.s32 	%fd224, %r166;
	fma.rn.f64 	%fd225, %fd224, 0dBFF921FB54442D18, %fd2;
	fma.rn.f64 	%fd226, %fd224, 0dBC91A62633145C00, %fd225;
	fma.rn.f64 	%fd303, %fd224, 0dB97B839A252049C0, %fd226;
	setp.ltu.f64 	%p71, %fd18, 0d41E0000000000000;
	@%p71 bra 	$L__BB0_50;
	{ // callseq 8, 0
	.param .b64 param0;
	st.param.f64 	[param0], %fd2;
	.param .align 16 .b8 retval0[16];
	call.uni (retval0), 
	__internal_trig_reduction_slowpathd, 
	(
	param0
	);
	ld.param.f64 	%fd303, [retval0];
	ld.param.b32 	%r166, [retval0+8];
	} // callseq 8
$L__BB0_50:
	add.s32 	%r167, %r166, 1;
$L__BB0_51:
	setp.eq.s32 	%p72, %r7, 1062207488;
	shl.b32 	%r124, %r167, 6;
	cvt.u64.u32 	%rd22, %r124;
	and.b64  	%rd23, %rd22, 64;
	add.s64 	%rd25, %rd13, %rd23;
	mul.rn.f64 	%fd229, %fd303, %fd303;
	and.b32  	%r125, %r167, 1;
	setp.eq.b32 	%p73, %r125, 1;
	selp.f64 	%fd230, 0dBDA8FF8320FD8164, 0d3DE5DB65F9785EBA, %p73;
	ld.global.nc.v2.f64 	{%fd231, %fd232}, [%rd25];
	fma.rn.f64 	%fd233, %fd230, %fd229, %fd231;
	fma.rn.f64 	%fd234, %fd233, %fd229, %fd232;
	ld.global.nc.v2.f64 	{%fd235, %fd236}, [%rd25+16];
	fma.rn.f64 	%fd237, %fd234, %fd229, %fd235;
	fma.rn.f64 	%fd238, %fd237, %fd229, %fd236;
	ld.global.nc.v2.f64 	{%fd239, %fd240}, [%rd25+32];
	fma.rn.f64 	%fd241, %fd238, %fd229, %fd239;
	fma.rn.f64 	%fd242, %fd241, %fd229, %fd240;
	fma.rn.f64 	%fd243, %fd242, %fd303, %fd303;
	fma.rn.f64 	%fd244, %fd242, %fd229, 0d3FF0000000000000;
	selp.f64 	%fd245, %fd244, %fd243, %p73;
	and.b32  	%r126, %r167, 2;
	setp.eq.s32 	%p74, %r126, 0;
	mov.f64 	%fd246, 0d0000000000000000;
	sub.f64 	%fd247, %fd246, %fd245;
	selp.f64 	%fd64, %fd245, %fd247, %p74;
	{
	.reg .b32 %temp; 
	mov.b64 	{%temp, %r27}, %fd64;
	}
	abs.f64 	%fd65, %fd64;
	{ // callseq 9, 0
	.param .b64 param0;
	st.param.f64 	[param0], %fd65;
	.param .b64 retval0;
	call.uni (retval0), 
	__internal_accurate_pow, 
	(
	param0
	);
	ld.param.f64 	%fd248, [retval0];
	} // callseq 9
	setp.lt.s32 	%p75, %r27, 0;
	neg.f64 	%fd250, %fd248;
	selp.f64 	%fd251, %fd250, %fd248, %p72;
	selp.f64 	%fd305, %fd251, %fd248, %p75;
	setp.neu.f64 	%p76, %fd64, 0d0000000000000000;
	@%p76 bra 	$L__BB0_53;
	setp.eq.s32 	%p77, %r7, 1062207488;
	selp.b32 	%r127, %r27, 0, %p77;
	setp.lt.s32 	%p78, %r46, 0;
	or.b32  	%r128, %r127, 2146435072;
	selp.b32 	%r129, %r128, %r127, %p78;
	mov.b32 	%r130, 0;
	mov.b64 	%fd305, {%r130, %r129};
$L__BB0_53:
	add.f64 	%fd252, %fd64, 0d4000000000000000;
	{
	.reg .b32 %temp; 
	mov.b64 	{%temp, %r131}, %fd252;
	}
	and.b32  	%r132, %r131, 2146435072;
	setp.ne.s32 	%p79, %r132, 2146435072;
	@%p79 bra 	$L__BB0_58;
	setp.num.f64 	%p80, %fd64, %fd64;
	@%p80 bra 	$L__BB0_56;
	mov.f64 	%fd253, 0d4000000000000000;
	add.rn.f64 	%fd305, %fd64, %fd253;
	bra.uni 	$L__BB0_58;
$L__BB0_56:
	setp.neu.f64 	%p81, %fd65, 0d7FF0000000000000;
	@%p81 bra 	$L__BB0_58;
	setp.lt.s32 	%p82, %r27, 0;
	setp.eq.s32 	%p83, %r7, 1062207488;
	setp.lt.s32 	%p84, %r46, 0;
	selp.b32 	%r134, 0, 2146435072, %p84;
	and.b32  	%r135, %r46, 2147483647;
	setp.ne.s32 	%p85, %r135, 1071644672;
	or.b32  	%r136, %r134, -2147483648;
	selp.b32 	%r137, %r136, %r134, %p85;
	selp.b32 	%r138, %r137, %r134, %p83;
	selp.b32 	%r139, %r138, %r134, %p82;
	mov.b32 	%r140, 0;
	mov.b64 	%fd305, {%r140, %r139};
$L__BB0_58:
	setp.neu.f64 	%p86, %fd32, 0d7FF0000000000000;
	setp.eq.f64 	%p87, %fd64, 0d3FF0000000000000;
	mul.f64 	%fd254, %fd305, 0d4010000000000000;
	selp.f64 	%fd255, 0d4010000000000000, %fd254, %p87;
	add.f64 	%fd72, %fd58, %fd255;
	@%p86 bra 	$L__BB0_60;
	mov.f64 	%fd261, 0d0000000000000000;
	mul.rn.f64 	%fd307, %fd3, %fd261;
	mov.b32 	%r169, 1;
	bra.uni 	$L__BB0_63;
$L__BB0_60:
	mul.f64 	%fd256, %fd3, 0d3FE45F306DC9C883;
	cvt.rni.s32.f64 	%r168, %fd256;
	cvt.rn.f64.s32 	%fd257, %r168;
	fma.rn.f64 	%fd258, %fd257, 0dBFF921FB54442D18, %fd3;
	fma.rn.f64 	%fd259, %fd257, 0dBC91A62633145C00, %fd258;
	fma.rn.f64 	%fd307, %fd257, 0dB97B839A252049C0, %fd259;
	setp.ltu.f64 	%p88, %fd32, 0d41E0000000000000;
	@%p88 bra 	$L__BB0_62;
	{ // callseq 10, 0
	.param .b64 param0;
	st.param.f64 	[param0], %fd3;
	.param .align 16 .b8 retval0[16];
	call.uni (retval0), 
	__internal_trig_reduction_slowpathd, 
	(
	param0
	);
	ld.param.f64 	%fd307, [retval0];
	ld.param.b32 	%r168, [retval0+8];
	} // callseq 10
$L__BB0_62:
	add.s32 	%r169, %r168, 1;
$L__BB0_63:
	setp.eq.s32 	%p89, %r7, 1062207488;
	shl.b32 	%r144, %r169, 6;
	cvt.u64.u32 	%rd26, %r144;
	and.b64  	%rd27, %rd26, 64;
	add.s64 	%rd29, %rd13, %rd27;
	mul.rn.f64 	%fd262, %fd307, %fd307;
	and.b32  	%r145, %r169, 1;
	setp.eq.b32 	%p90, %r145, 1;
	selp.f64 	%fd263, 0dBDA8FF8320FD8164, 0d3DE5DB65F9785EBA, %p90;
	ld.global.nc.v2.f64 	{%fd264, %fd265}, [%rd29];
	fma.rn.f64 	%fd266, %fd263, %fd262, %fd264;
	fma.rn.f64 	%fd267, %fd266, %fd262, %fd265;
	ld.global.nc.v2.f64 	{%fd268, %fd269}, [%rd29+16];
	fma.rn.f64 	%fd270, %fd267, %fd262, %fd268;
	fma.rn.f64 	%fd271, %fd270, %fd262, %fd269;
	ld.global.nc.v2.f64 	{%fd272, %fd273}, [%rd29+32];
	fma.rn.f64 	%fd274, %fd271, %fd262, %fd272;
	fma.rn.f64 	%fd275, %fd274, %fd262, %fd273;
	fma.rn.f64 	%fd276, %fd275, %fd307, %fd307;
	fma.rn.f64 	%fd277, %fd275, %fd262, 0d3FF0000000000000;
	selp.f64 	%fd278, %fd277, %fd276, %p90;
	and.b32  	%r146, %r169, 2;
	setp.eq.s32 	%p91, %r146, 0;
	mov.f64 	%fd279, 0d0000000000000000;
	sub.f64 	%fd280, %fd279, %fd278;
	selp.f64 	%fd78, %fd278, %fd280, %p91;
	{
	.reg .b32 %temp; 
	mov.b64 	{%temp, %r33}, %fd78;
	}
	abs.f64 	%fd79, %fd78;
	{ // callseq 11, 0
	.param .b64 param0;
	st.param.f64 	[param0], %fd79;
	.param .b64 retval0;
	call.uni (retval0), 
	__internal_accurate_pow, 
	(
	param0
	);
	ld.param.f64 	%fd281, [retval0];
	} // callseq 11
	setp.lt.s32 	%p92, %r33, 0;
	neg.f64 	%fd283, %fd281;
	selp.f64 	%fd284, %fd283, %fd281, %p89;
	selp.f64 	%fd309, %fd284, %fd281, %p92;
	setp.neu.f64 	%p93, %fd78, 0d0000000000000000;
	@%p93 bra 	$L__BB0_65;
	setp.eq.s32 	%p94, %r7, 1062207488;
	selp.b32 	%r147, %r33, 0, %p94;
	setp.lt.s32 	%p95, %r46, 0;
	or.b32  	%r148, %r147, 2146435072;
	selp.b32 	%r149, %r148, %r147, %p95;
	mov.b32 	%r150, 0;
	mov.b64 	%fd309, {%r150, %r149};
$L__BB0_65:
	add.f64 	%fd285, %fd78, 0d4000000000000000;
	{
	.reg .b32 %temp; 
	mov.b64 	{%temp, %r151}, %fd285;
	}
	and.b32  	%r152, %r151, 2146435072;
	setp.ne.s32 	%p96, %r152, 2146435072;
	@%p96 bra 	$L__BB0_70;
	setp.num.f64 	%p97, %fd78, %fd78;
	@%p97 bra 	$L__BB0_68;
	mov.f64 	%fd286, 0d4000000000000000;
	add.rn.f64 	%fd309, %fd78, %fd286;
	bra.uni 	$L__BB0_70;
$L__BB0_68:
	setp.neu.f64 	%p98, %fd79, 0d7FF0000000000000;
	@%p98 bra 	$L__BB0_70;
	setp.lt.s32 	%p99, %r33, 0;
	setp.eq.s32 	%p100, %r7, 1062207488;
	setp.lt.s32 	%p101, %r46, 0;
	selp.b32 	%r154, 0, 2146435072, %p101;
	and.b32  	%r155, %r46, 2147483647;
	setp.ne.s32 	%p102, %r155, 1071644672;
	or.b32  	%r156, %r154, -2147483648;
	selp.b32 	%r157, %r156, %r154, %p102;
	selp.b32 	%r158, %r157, %r154, %p100;
	selp.b32 	%r159, %r158, %r154, %p99;
	mov.b32 	%r160, 0;
	mov.b64 	%fd309, {%r160, %r159};
$L__BB0_70:
	ld.param.u64 	%rd34, [_Z16csimpson_elem_xyPdS_ddi_param_1];
	setp.eq.f64 	%p103, %fd78, 0d3FF0000000000000;
	selp.f64 	%fd287, 0d3FF0000000000000, %fd309, %p103;
	add.f64 	%fd288, %fd72, %fd287;
	cvta.to.global.u64 	%rd30, %rd34;
	add.s64 	%rd32, %rd30, %rd16;
	st.global.f64 	[%rd32], %fd288;
$L__BB0_71:
	ret;

}
	// .globl	_Z15csimpson_elem_xPdddi
.visible .entry _Z15csimpson_elem_xPdddi(
	.param .u64 .ptr .align 1 _Z15csimpson_elem_xPdddi_param_0,
	.param .f64 _Z15csimpson_elem_xPdddi_param_1,
	.param .f64 _Z15csimpson_elem_xPdddi_param_2,
	.param .u32 _Z15csimpson_elem_xPdddi_param_3
)
{
	.reg .pred 	%p<53>;
	.reg .b32 	%r<86>;
	.reg .b64 	%rd<17>;
	.reg .b64 	%fd<160>;

	ld.param.u64 	%rd1, [_Z15csimpson_elem_xPdddi_param_0];
	ld.param.f64 	%fd45, [_Z15csimpson_elem_xPdddi_param_1];
	ld.param.f64 	%fd46, [_Z15csimpson_elem_xPdddi_param_2];
	ld.param.u32 	%r16, [_Z15csimpson_elem_xPdddi_param_3];
	mov.u32 	%r17, %tid.x;
	mov.u32 	%r18, %ctaid.x;
	mov.u32 	%r19, %ntid.x;
	mad.lo.s32 	%r1, %r18, %r19, %r17;
	setp.eq.s32 	%p1, %r1, 0;
	@%p1 bra 	$L__BB1_35;
	sub.f64 	%fd47, %fd46, %fd45;
	cvt.rn.f64.s32 	%fd48, %r16;
	div.rn.f64 	%fd49, %fd47, %fd48;
	shl.b32 	%r20, %r1, 1;
	add.s32 	%r21, %r20, -2;
	cvt.rn.f64.s32 	%fd50, %r21;
	fma.rn.f64 	%fd1, %fd49, %fd50, %fd45;
	add.s32 	%r22, %r20, -1;
	cvt.rn.f64.s32 	%fd51, %r22;
	fma.rn.f64 	%fd2, %fd49, %fd51, %fd45;
	cvt.rn.f64.s32 	%fd52, %r20;
	fma.rn.f64 	%fd3, %fd49, %fd52, %fd45;
	abs.f64 	%fd4, %fd1;
	setp.neu.f64 	%p2, %fd4, 0d7FF0000000000000;
	@%p2 bra 	$L__BB1_3;
	mov.f64 	%fd58, 0d0000000000000000;
	mul.rn.f64 	%fd151, %fd1, %fd58;
	mov.b32 	%r83, 0;
	bra.uni 	$L__BB1_5;
$L__BB1_3:
	mul.f64 	%fd53, %fd1, 0d3FE45F306DC9C883;
	cvt.rni.s32.f64 	%r83, %fd53;
	cvt.rn.f64.s32 	%fd54, %r83;
	fma.rn.f64 	%fd55, %fd54, 0dBFF921FB54442D18, %fd1;
	fma.rn.f64 	%fd56, %fd54, 0dBC91A62633145C00, %fd55;
	fma.rn.f64 	%fd151, %fd54, 0dB97B839A252049C0, %fd56;
	setp.ltu.f64 	%p3, %fd4, 0d41E0000000000000;
	@%p3 bra 	$L__BB1_5;
	{ // callseq 12, 0
	.param .b64 param0;
	st.param.f64 	[param0], %fd1;
	.param .align 16 .b8 retval0[16];
	call.uni (retval0), 
	__internal_trig_reduction_slowpathd, 
	(
	param0
	);
	ld.param.f64 	%fd151, [retval0];
	ld.param.b32 	%r83, [retval0+8];
	} // callseq 12
$L__BB1_5:
	shl.b32 	%r25, %r83, 6;
	cvt.u64.u32 	%rd2, %r25;
	and.b64  	%rd3, %rd2, 64;
	mov.u64 	%rd4, __cudart_sin_cos_coeffs;
	add.s64 	%rd5, %rd4, %rd3;
	mul.rn.f64 	%fd59, %fd151, %fd151;
	and.b32  	%r26, %r83, 1;
	setp.eq.b32 	%p4, %r26, 1;
	selp.f64 	%fd60, 0dBDA8FF8320FD8164, 0d3DE5DB65F9785EBA, %p4;
	ld.global.nc.v2.f64 	{%fd61, %fd62}, [%rd5];
	fma.rn.f64 	%fd63, %fd60, %fd59, %fd61;
	fma.rn.f64 	%fd64, %fd63, %fd59, %fd62;
	ld.global.nc.v2.f64 	{%fd65, %fd66}, [%rd5+16];
	fma.rn.f64 	%fd67, %fd64, %fd59, %fd65;
	fma.rn.f64 	%fd68, %fd67, %fd59, %fd66;
	ld.global.nc.v2.f64 	{%fd69, %fd70}, [%rd5+32];
	fma.rn.f64 	%fd71, %fd68, %fd59, %fd69;
	fma.rn.f64 	%fd72, %fd71, %fd59, %fd70;
	fma.rn.f64 	%fd73, %fd72, %fd151, %fd151;
	fma.rn.f64 	%fd74, %fd72, %fd59, 0d3FF0000000000000;
	selp.f64 	%fd75, %fd74, %fd73, %p4;
	and.b32  	%r27, %r83, 2;
	setp.eq.s32 	%p5, %r27, 0;
	mov.f64 	%fd76, 0d0000000000000000;
	sub.f64 	%fd77, %fd76, %fd75;
	selp.f64 	%fd9, %fd75, %fd77, %p5;
	{
	.reg .b32 %temp; 
	mov.b64 	{%temp, %r5}, %fd9;
	}
	mov.f64 	%fd78, 0d4000000000000000;
	{
	.reg .b32 %temp; 
	mov.b64 	{%temp, %r28}, %fd78;
	}
	and.b32  	%r7, %r28, 2146435072;
	setp.eq.s32 	%p6, %r7, 1062207488;
	abs.f64 	%fd10, %fd9;
	{ // callseq 13, 0
	.param .b64 param0;
	st.param.f64 	[param0], %fd10;
	.param .b64 retval0;
	call.uni (retval0), 
	__internal_accurate_pow, 
	(
	param0
	);
	ld.param.f64 	%fd79, [retval0];
	} // callseq 13
	setp.lt.s32 	%p7, %r5, 0;
	neg.f64 	%fd81, %fd79;
	selp.f64 	%fd82, %fd81, %fd79, %p6;
	selp.f64 	%fd153, %fd82, %fd79, %p7;
	setp.neu.f64 	%p8, %fd9, 0d0000000000000000;
	@%p8 bra 	$L__BB1_7;
	setp.eq.s32 	%p9, %r7, 1062207488;
	selp.b32 	%r29, %r5, 0, %p9;
	setp.lt.s32 	%p10, %r28, 0;
	or.b32  	%r30, %r29, 2146435072;
	selp.b32 	%r31, %r30, %r29, %p10;
	mov.b32 	%r32, 0;
	mov.b64 	%fd153, {%r32, %r31};
$L__BB1_7:
	add.f64 	%fd83, %fd9, 0d4000000000000000;
	{
	.reg .b32 %temp; 
	mov.b64 	{%temp, %r33}, %fd83;
	}
	and.b32  	%r34, %r33, 2146435072;
	setp.ne.s32 	%p11, %r34, 2146435072;
	@%p11 bra 	$L__BB1_12;
	setp.num.f64 	%p12, %fd9, %fd9;
	@%p12 bra 	$L__BB1_10;
	mov.f64 	%fd84, 0d4000000000000000;
	add.rn.f64 	%fd153, %fd9, %fd84;
	bra.uni 	$L__BB1_12;
$L__BB1_10:
	setp.neu.f64 	%p13, %fd10, 0d7FF0000000000000;
	@%p13 bra 	$L__BB1_12;
	setp.lt.s32 	%p14, %r5, 0;
	setp.eq.s32 	%p15, %r7, 1062207488;
	setp.lt.s32 	%p16, %r28, 0;
	selp.b32 	%r36, 0, 2146435072, %p16;
	and.b32  	%r37, %r28, 2147483647;
	setp.ne.s32 	%p17, %r37, 1071644672;
	or.b32  	%r38, %r36, -2147483648;
	selp.b32 	%r39, %r38, %r36, %p17;
	selp.b32 	%r40, %r39, %r36, %p15;
	selp.b32 	%r41, %r40, %r36, %p14;
	mov.b32 	%r42, 0;
	mov.b64 	%fd153, {%r42, %r41};
$L__BB1_12:
	setp.eq.f64 	%p18, %fd9, 0d3FF0000000000000;
	selp.f64 	%fd17, 0d3FF0000000000000, %fd153, %p18;
	abs.f64 	%fd18, %fd2;
	setp.neu.f64 	%p19, %fd18, 0d7FF0000000000000;
	@%p19 bra 	$L__BB1_14;
	mov.f64 	%fd90, 0d0000000000000000;
	mul.rn.f64 	%fd154, %fd2, %fd90;
	mov.b32 	%r84, 0;
	bra.uni 	$L__BB1_16;
$L__BB1_14:
	mul.f64 	%fd85, %fd2, 0d3FE45F306DC9C883;
	cvt.rni.s32.f64 	%r84, %fd85;
	cvt.rn.f64.s32 	%fd86, %r84;
	fma.rn.f64 	%fd87, %fd86, 0dBFF921FB54442D18, %fd2;
	fma.rn.f64 	%fd88, %fd86, 0dBC91A62633145C00, %fd87;
	fma.rn.f64 	%fd154, %fd86, 0dB97B839A252049C0, %fd88;
	setp.ltu.f64 	%p20, %fd18, 0d41E0000000000000;
	@%p20 bra 	$L__BB1_16;
	{ // callseq 14, 0
	.param .b64 param0;
	st.param.f64 	[param0], %fd2;
	.param .align 16 .b8 retval0[16];
	call.uni (retval0), 
	__internal_trig_reduction_slowpathd, 
	(
	param0
	);
	ld.param.f64 	%fd154, [retval0];
	ld.param.b32 	%r84, [retval0+8];
	} // callseq 14
$L__BB1_16:
	setp.eq.s32 	%p21, %r7, 1062207488;
	shl.b32 	%r46, %r84, 6;
	cvt.u64.u32 	%rd6, %r46;
	and.b64  	%rd7, %rd6, 64;
	add.s64 	%rd9, %rd4, %rd7;
	mul.rn.f64 	%fd91, %fd154, %fd154;
	and.b32  	%r47, %r84, 1;
	setp.eq.b32 	%p22, %r47, 1;
	selp.f64 	%fd92, 0dBDA8FF8320FD8164, 0d3DE5DB65F9785EBA, %p22;
	ld.global.nc.v2.f64 	{%fd93, %fd94}, [%rd9];
	fma.rn.f64 	%fd95, %fd92, %fd91, %fd93;
	fma.rn.f64 	%fd96, %fd95, %fd91, %fd94;
	ld.global.nc.v2.f64 	{%fd97, %fd98}, [%rd9+16];
	fma.rn.f64 	%fd99, %fd96, %fd91, %fd97;
	fma.rn.f64 	%fd100, %fd99, %fd91, %fd98;
	ld.global.nc.v2.f64 	{%fd101, %fd102}, [%rd9+32];
	fma.rn.f64 	%fd103, %fd100, %fd91, %fd101;
	fma.rn.f64 	%fd104, %fd103, %fd91, %fd102;
	fma.rn.f64 	%fd105, %fd104, %fd154, %fd154;
	fma.rn.f64 	%fd106, %fd104, %fd91, 0d3FF0000000000000;
	selp.f64 	%fd107, %fd106, %fd105, %p22;
	and.b32  	%r48, %r84, 2;
	setp.eq.s32 	%p23, %r48, 0;
	mov.f64 	%fd108, 0d0000000000000000;
	sub.f64 	%fd109, %fd108, %fd107;
	selp.f64 	%fd23, %fd107, %fd109, %p23;
	{
	.reg .b32 %temp; 
	mov.b64 	{%temp, %r11}, %fd23;
	}
	abs.f64 	%fd24, %fd23;
	{ // callseq 15, 0
	.param .b64 param0;
	st.param.f64 	[param0], %fd24;
	.param .b64 retval0;
	call.uni (retval0), 
	__internal_accurate_pow, 
	(
	param0
	);
	ld.param.f64 	%fd110, [retval0];
	} // callseq 15
	setp.lt.s32 	%p24, %r11, 0;
	neg.f64 	%fd112, %fd110;
	selp.f64 	%fd113, %fd112, %fd110, %p21;
	selp.f64 	%fd156, %fd113, %fd110, %p24;
	setp.neu.f64 	%p25, %fd23, 0d0000000000000000;
	@%p25 bra 	$L__BB1_18;
	setp.eq.s32 	%p26, %r7, 1062207488;
	selp.b32 	%r49, %r11, 0, %p26;
	setp.lt.s32 	%p27, %r28, 0;
	or.b32  	%r50, %r49, 2146435072;
	selp.b32 	%r51, %r50, %r49, %p27;
	mov.b32 	%r52, 0;
	mov.b64 	%fd156, {%r52, %r51};
$L__BB1_18:
	add.f64 	%fd114, %fd23, 0d4000000000000000;
	{
	.reg .b32 %temp; 
	mov.b64 	{%temp, %r53}, %fd114;
	}
	and.b32  	%r54, %r53, 2146435072;
	setp.ne.s32 	%p28, %r54, 2146435072;
	@%p28 bra 	$L__BB1_23;
	setp.num.f64 	%p29, %fd23, %fd23;
	@%p29 bra 	$L__BB1_21;
	mov.f64 	%fd115, 0d4000000000000000;
	add.rn.f64 	%fd156, %fd23, %fd115;
	bra.uni 	$L__BB1_23;
$L__BB1_21:
	setp.neu.f64 	%p30, %fd24, 0d7FF0000000000000;
	@%p30 bra 	$L__BB1_23;
	setp.lt.s32 	%p31, %r11, 0;
	setp.eq.s32 	%p32, %r7, 1062207488;
	setp.lt.s32 	%p33, %r28, 0;
	selp.b32 	%r56, 0, 2146435072, %p33;
	and.b32  	%r57, %r28, 2147483647;
	setp.ne.s32 	%p34, %r57, 1071644672;
	or.b32  	%r58, %r56, -2147483648;
	selp.b32 	%r59, %r58, %r56, %p34;
	selp.b32 	%r60, %r59, %r56, %p32;
	selp.b32 	%r61, %r60, %r56, %p31;
	mov.b32 	%r62, 0;
	mov.b64 	%fd156, {%r62, %r61};
$L__BB1_23:
	setp.eq.f64 	%p35, %fd23, 0d3FF0000000000000;
	mul.f64 	%fd116, %fd156, 0d4010000000000000;
	selp.f64 	%fd117, 0d4010000000000000, %fd116, %p35;
	add.f64 	%fd31, %fd17, %fd117;
	abs.f64 	%fd32, %fd3;
	setp.neu.f64 	%p36, %fd32, 0d7FF0000000000000;
	@%p36 bra 	$L__BB1_25;
	mov.f64 	%fd123, 0d0000000000000000;
	mul.rn.f64 	%fd157, %fd3, %fd123;
	mov.b32 	%r85, 0;
	bra.uni 	$L__BB1_27;
$L__BB1_25:
	mul.f64 	%fd118, %fd3, 0d3FE45F306DC9C883;
	cvt.rni.s32.f64 	%r85, %fd118;
	cvt.rn.f64.s32 	%fd119, %r85;
	fma.rn.f64 	%fd120, %fd119, 0dBFF921FB54442D18, %fd3;
	fma.rn.f64 	%fd121, %fd119, 0dBC91A62633145C00, %fd120;
	fma.rn.f64 	%fd157, %fd119, 0dB97B839A252049C0, %fd121;
	setp.ltu.f64 	%p37, %fd32, 0d41E0000000000000;
	@%p37 bra 	$L__BB1_27;
	{ // callseq 16, 0
	.param .b64 param0;
	st.param.f64 	[param0], %fd3;
	.param .align 16 .b8 retval0[16];
	call.uni (retval0), 
	__internal_trig_reduction_slowpathd, 
	(
	param0
	);
	ld.param.f64 	%fd157, [retval0];
	ld.param.b32 	%r85, [retval0+8];
	} // callseq 16
$L__BB1_27:
	setp.eq.s32 	%p38, %r7, 1062207488;
	shl.b32 	%r66, %r85, 6;
	cvt.u64.u32 	%rd10, %r66;
	and.b64  	%rd11, %rd10, 64;
	add.s64 	%rd13, %rd4, %rd11;
	mul.rn.f64 	%fd124, %fd157, %fd157;
	and.b32  	%r67, %r85, 1;
	setp.eq.b32 	%p39, %r67, 1;
	selp.f64 	%fd125, 0dBDA8FF8320FD8164, 0d3DE5DB65F9785EBA, %p39;
	ld.global.nc.v2.f64 	{%fd126, %fd127}, [%rd13];
	fma.rn.f64 	%fd128, %fd125, %fd124, %fd126;
	fma.rn.f64 	%fd129, %fd128, %fd124, %fd127;
	ld.global.nc.v2.f64 	{%fd130, %fd131}, [%rd13+16];
	fma.rn.f64 	%fd132, %fd129, %fd124, %fd130;
	fma.rn.f64 	%fd133, %fd132, %fd124, %fd131;
	ld.global.nc.v2.f64 	{%fd134, %fd135}, [%rd13+32];
	fma.rn.f64 	%fd136, %fd133, %fd124, %fd134;
	fma.rn.f64 	%fd137, %fd136, %fd124, %fd135;
	fma.rn.f64 	%fd138, %fd137, %fd157, %fd157;
	fma.rn.f64 	%fd139, %fd137, %fd124, 0d3FF0000000000000;
	selp.f64 	%fd140, %fd139, %fd138, %p39;
	and.b32  	%r68, %r85, 2;
	setp.eq.s32 	%p40, %r68, 0;
	mov.f64 	%fd141, 0d0000000000000000;
	sub.f64 	%fd142, %fd141, %fd140;
	selp.f64 	%fd37, %fd140, %fd142, %p40;
	{
	.reg .b32 %temp; 
	mov.b64 	{%temp, %r15}, %fd37;
	}
	abs.f64 	%fd38, %fd37;
	{ // callseq 17, 0
	.param .b64 param0;
	st.param.f64 	[param0], %fd38;
	.param .b64 retval0;
	call.uni (retval0), 
	__internal_accurate_pow, 
	(
	param0
	);
	ld.param.f64 	%fd143, [retval0];
	} // callseq 17
	setp.lt.s32 	%p41, %r15, 0;
	neg.f64 	%fd145, %fd143;
	selp.f64 	%fd146, %fd145, %fd143, %p38;
	selp.f64 	%fd159, %fd146, %fd143, %p41;
	setp.neu.f64 	%p42, %fd37, 0d0000000000000000;
	@%p42 bra 	$L__BB1_29;
	setp.eq.s32 	%p43, %r7, 1062207488;
	selp.b32 	%r69, %r15, 0, %p43;
	setp.lt.s32 	%p44, %r28, 0;
	or.b32  	%r70, %r69, 2146435072;
	selp.b32 	%r71, %r70, %r69, %p44;
	mov.b32 	%r72, 0;
	mov.b64 	%fd159, {%r72, %r71};
$L__BB1_29:
	add.f64 	%fd147, %fd37, 0d4000000000000000;
	{
	.reg .b32 %temp; 
	mov.b64 	{%temp, %r73}, %fd147;
	}
	and.b32  	%r74, %r73, 2146435072;
	setp.ne.s32 	%p45, %r74, 2146435072;
	@%p45 bra 	$L__BB1_34;
	setp.num.f64 	%p46, %fd37, %fd37;
	@%p46 bra 	$L__BB1_32;
	mov.f64 	%fd148, 0d4000000000000000;
	add.rn.f64 	%fd159, %fd37, %fd148;
	bra.uni 	$L__BB1_34;
$L__BB1_32:
	setp.neu.f64 	%p47, %fd38, 0d7FF0000000000000;
	@%p47 bra 	$L__BB1_34;
	setp.lt.s32 	%p48, %r15, 0;
	setp.eq.s32 	%p49, %r7, 1062207488;
	setp.lt.s32 	%p50, %r28, 0;
	selp.b32 	%r76, 0, 2146435072, %p50;
	and.b32  	%r77, %r28, 2147483647;
	setp.ne.s32 	%p51, %r77, 1071644672;
	or.b32  	%r78, %r76, -2147483648;
	selp.b32 	%r79, %r78, %r76, %p51;
	selp.b32 	%r80, %r79, %r76, %p49;
	selp.b32 	%r81, %r80, %r76, %p48;
	mov.b32 	%r82, 0;
	mov.b64 	%fd159, {%r82, %r81};
$L__BB1_34:
	setp.eq.f64 	%p52, %fd37, 0d3FF0000000000000;
	selp.f64 	%fd149, 0d3FF0000000000000, %fd159, %p52;
	add.f64 	%fd150, %fd31, %fd149;
	cvta.to.global.u64 	%rd14, %rd1;
	mul.wide.s32 	%rd15, %r1, 8;
	add.s64 	%rd16, %rd14, %rd15;
	st.global.f64 	[%rd16], %fd150;
$L__BB1_35:
	ret;

}
	// .globl	_Z15csimpson_elem_yPdddi
.visible .entry _Z15csimpson_elem_yPdddi(
	.param .u64 .ptr .align 1 _Z15csimpson_elem_yPdddi_param_0,
	.param .f64 _Z15csimpson_elem_yPdddi_param_1,
	.param .f64 _Z15csimpson_elem_yPdddi_param_2,
	.param .u32 _Z15csimpson_elem_yPdddi_param_3
)
{
	.reg .pred 	%p<53>;
	.reg .b32 	%r<95>;
	.reg .b64 	%rd<17>;
	.reg .b64 	%fd<166>;

	ld.param.u64 	%rd1, [_Z15csimpson_elem_yPdddi_param_0];
	ld.param.f64 	%fd48, [_Z15csimpson_elem_yPdddi_param_1];
	ld.param.f64 	%fd49, [_Z15csimpson_elem_yPdddi_param_2];
	ld.param.u32 	%r22, [_Z15csimpson_elem_yPdddi_param_3];
	mov.u32 	%r23, %tid.x;
	mov.u32 	%r24, %ctaid.x;
	mov.u32 	%r25, %ntid.x;
	mad.lo.s32 	%r1, %r24, %r25, %r23;
	setp.eq.s32 	%p1, %r1, 0;
	@%p1 bra 	$L__BB2_38;
	sub.f64 	%fd50, %fd49, %fd48;
	cvt.rn.f64.s32 	%fd51, %r22;
	div.rn.f64 	%fd52, %fd50, %fd51;
	shl.b32 	%r26, %r1, 1;
	add.s32 	%r27, %r26, -2;
	cvt.rn.f64.s32 	%fd53, %r27;
	fma.rn.f64 	%fd1, %fd52, %fd53, %fd48;
	add.s32 	%r28, %r26, -1;
	cvt.rn.f64.s32 	%fd54, %r28;
	fma.rn.f64 	%fd2, %fd52, %fd54, %fd48;
	cvt.rn.f64.s32 	%fd55, %r26;
	fma.rn.f64 	%fd3, %fd52, %fd55, %fd48;
	abs.f64 	%fd4, %fd1;
	setp.neu.f64 	%p2, %fd4, 0d7FF0000000000000;
	@%p2 bra 	$L__BB2_3;
	mov.f64 	%fd61, 0d0000000000000000;
	mul.rn.f64 	%fd155, %fd1, %fd61;
	mov.b32 	%r90, 1;
	bra.uni 	$L__BB2_6;
$L__BB2_3:
	mul.f64 	%fd56, %fd1, 0d3FE45F306DC9C883;
	cvt.rni.s32.f64 	%r89, %fd56;
	cvt.rn.f64.s32 	%fd57, %r89;
	fma.rn.f64 	%fd58, %fd57, 0dBFF921FB54442D18, %fd1;
	fma.rn.f64 	%fd59, %fd57, 0dBC91A62633145C00, %fd58;
	fma.rn.f64 	%fd155, %fd57, 0dB97B839A252049C0, %fd59;
	setp.ltu.f64 	%p3, %fd4, 0d41E0000000000000;
	@%p3 bra 	$L__BB2_5;
	{ // callseq 18, 0
	.param .b64 param0;
	st.param.f64 	[param0], %fd1;
	.param .align 16 .b8 retval0[16];
	call.uni (retval0), 
	__internal_trig_reduction_slowpathd, 
	(
	param0
	);
	ld.param.f64 	%fd155, [retval0];
	ld.param.b32 	%r89, [retval0+8];
	} // callseq 18
$L__BB2_5:
	add.s32 	%r90, %r89, 1;
$L__BB2_6:
	shl.b32 	%r31, %r90, 6;
	cvt.u64.u32 	%rd2, %r31;
	and.b64  	%rd3, %rd2, 64;
	mov.u64 	%rd4, __cudart_sin_cos_coeffs;
	add.s64 	%rd5, %rd4, %rd3;
	mul.rn.f64 	%fd62, %fd155, %fd155;
	and.b32  	%r32, %r90, 1;
	setp.eq.b32 	%p4, %r32, 1;
	selp.f64 	%fd63, 0dBDA8FF8320FD8164, 0d3DE5DB65F9785EBA, %p4;
	ld.global.nc.v2.f64 	{%fd64, %fd65}, [%rd5];
	fma.rn.f64 	%fd66, %fd63, %fd62, %fd64;
	fma.rn.f64 	%fd67, %fd66, %fd62, %fd65;
	ld.global.nc.v2.f64 	{%fd68, %fd69}, [%rd5+16];
	fma.rn.f64 	%fd70, %fd67, %fd62, %fd68;
	fma.rn.f64 	%fd71, %fd70, %fd62, %fd69;
	ld.global.nc.v2.f64 	{%fd72, %fd73}, [%rd5+32];
	fma.rn.f64 	%fd74, %fd71, %fd62, %fd72;
	fma.rn.f64 	%fd75, %fd74, %fd62, %fd73;
	fma.rn.f64 	%fd76, %fd75, %fd155, %fd155;
	fma.rn.f64 	%fd77, %fd75, %fd62, 0d3FF0000000000000;
	selp.f64 	%fd78, %fd77, %fd76, %p4;
	and.b32  	%r33, %r90, 2;
	setp.eq.s32 	%p5, %r33, 0;
	mov.f64 	%fd79, 0d0000000000000000;
	sub.f64 	%fd80, %fd79, %fd78;
	selp.f64 	%fd10, %fd78, %fd80, %p5;
	{
	.reg .b32 %temp; 
	mov.b64 	{%temp, %r7}, %fd10;
	}
	mov.f64 	%fd81, 0d4000000000000000;
	{
	.reg .b32 %temp; 
	mov.b64 	{%temp, %r34}, %fd81;
	}
	and.b32  	%r9, %r34, 2146435072;
	setp.eq.s32 	%p6, %r9, 1062207488;
	abs.f64 	%fd11, %fd10;
	{ // callseq 19, 0
	.param .b64 param0;
	st.param.f64 	[param0], %fd11;
	.param .b64 retval0;
	call.uni (retval0), 
	__internal_accurate_pow, 
	(
	param0
	);
	ld.param.f64 	%fd82, [retval0];
	} // callseq 19
	setp.lt.s32 	%p7, %r7, 0;
	neg.f64 	%fd84, %fd82;
	selp.f64 	%fd85, %fd84, %fd82, %p6;
	selp.f64 	%fd157, %fd85, %fd82, %p7;
	setp.neu.f64 	%p8, %fd10, 0d0000000000000000;
	@%p8 bra 	$L__BB2_8;
	setp.eq.s32 	%p9, %r9, 1062207488;
	selp.b32 	%r35, %r7, 0, %p9;
	setp.lt.s32 	%p10, %r34, 0;
	or.b32  	%r36, %r35, 2146435072;
	selp.b32 	%r37, %r36, %r35, %p10;
	mov.b32 	%r38, 0;
	mov.b64 	%fd157, {%r38, %r37};
$L__BB2_8:
	add.f64 	%fd86, %fd10, 0d4000000000000000;
	{
	.reg .b32 %temp; 
	mov.b64 	{%temp, %r39}, %fd86;
	}
	and.b32  	%r40, %r39, 2146435072;
	setp.ne.s32 	%p11, %r40, 2146435072;
	@%p11 bra 	$L__BB2_13;
	setp.num.f64 	%p12, %fd10, %fd10;
	@%p12 bra 	$L__BB2_11;
	mov.f64 	%fd87, 0d4000000000000000;
	add.rn.f64 	%fd157, %fd10, %fd87;
	bra.uni 	$L__BB2_13;
$L__BB2_11:
	setp.neu.f64 	%p13, %fd11, 0d7FF0000000000000;
	@%p13 bra 	$L__BB2_13;
	setp.lt.s32 	%p14, %r7, 0;
	setp.eq.s32 	%p15, %r9, 1062207488;
	setp.lt.s32 	%p16, %r34, 0;
	selp.b32 	%r42, 0, 2146435072, %p16;
	and.b32  	%r43, %r34, 2147483647;
	setp.ne.s32 	%p17, %r43, 1071644672;
	or.b32  	%r44, %r42, -2147483648;
	selp.b32 	%r45, %r44, %r42, %p17;
	selp.b32 	%r46, %r45, %r42, %p15;
	selp.b32 	%r47, %r46, %r42, %p14;
	mov.b32 	%r48, 0;
	mov.b64 	%fd157, {%r48, %r47};
$L__BB2_13:
	setp.eq.f64 	%p18, %fd10, 0d3FF0000000000000;
	selp.f64 	%fd18, 0d3FF0000000000000, %fd157, %p18;
	abs.f64 	%fd19, %fd2;
	setp.neu.f64 	%p19, %fd19, 0d7FF0000000000000;
	@%p19 bra 	$L__BB2_15;
	mov.f64 	%fd93, 0d0000000000000000;
	mul.rn.f64 	%fd159, %fd2, %fd93;
	mov.b32 	%r92, 1;
	bra.uni 	$L__BB2_18;
$L__BB2_15:
	mul.f64 	%fd88, %fd2, 0d3FE45F306DC9C883;
	cvt.rni.s32.f64 	%r91, %fd88;
	cvt.rn.f64.s32 	%fd89, %r91;
	fma.rn.f64 	%fd90, %fd89, 0dBFF921FB54442D18, %fd2;
	fma.rn.f64 	%fd91, %fd89, 0dBC91A62633145C00, %fd90;
	fma.rn.f64 	%fd159, %fd89, 0dB97B839A252049C0, %fd91;
	setp.ltu.f64 	%p20, %fd19, 0d41E0000000000000;
	@%p20 bra 	$L__BB2_17;
	{ // callseq 20, 0
	.param .b64 param0;
	st.param.f64 	[param0], %fd2;
	.param .align 16 .b8 retval0[16];
	call.uni (retval0), 
	__internal_trig_reduction_slowpathd, 
	(
	param0
	);
	ld.param.f64 	%fd159, [retval0];
	ld.param.b32 	%r91, [retval0+8];
	} // callseq 20
$L__BB2_17:
	add.s32 	%r92, %r91, 1;
$L__BB2_18:
	setp.eq.s32 	%p21, %r9, 1062207488;
	shl.b32 	%r52, %r92, 6;
	cvt.u64.u32 	%rd6, %r52;
	and.b64  	%rd7, %rd6, 64;
	add.s64 	%rd9, %rd4, %rd7;
	mul.rn.f64 	%fd94, %fd159, %fd159;
	and.b32  	%r53, %r92, 1;
	setp.eq.b32 	%p22, %r53, 1;
	selp.f64 	%fd95, 0dBDA8FF8320FD8164, 0d3DE5DB65F9785EBA, %p22;
	ld.global.nc.v2.f64 	{%fd96, %fd97}, [%rd9];
	fma.rn.f64 	%fd98, %fd95, %fd94, %fd96;
	fma.rn.f64 	%fd99, %fd98, %fd94, %fd97;
	ld.global.nc.v2.f64 	{%fd100, %fd101}, [%rd9+16];
	fma.rn.f64 	%fd102, %fd99, %fd94, %fd100;
	fma.rn.f64 	%fd103, %fd102, %fd94, %fd101;
	ld.global.nc.v2.f64 	{%fd104, %fd105}, [%rd9+32];
	fma.rn.f64 	%fd106, %fd103, %fd94, %fd104;
	fma.rn.f64 	%fd107, %fd106, %fd94, %fd105;
	fma.rn.f64 	%fd108, %fd107, %fd159, %fd159;
	fma.rn.f64 	%fd109, %fd107, %fd94, 0d3FF0000000000000;
	selp.f64 	%fd110, %fd109, %fd108, %p22;
	and.b32  	%r54, %r92, 2;
	setp.eq.s32 	%p23, %r54, 0;
	mov.f64 	%fd111, 0d0000000000000000;
	sub.f64 	%fd112, %fd111, %fd110;
	selp.f64 	%fd25, %fd110, %fd112, %p23;
	{
	.reg .b32 %temp; 
	mov.b64 	{%temp, %r15}, %fd25;
	}
	abs.f64 	%fd26, %fd25;
	{ // callseq 21, 0
	.param .b64 param0;
	st.param.f64 	[param0], %fd26;
	.param .b64 retval0;
	call.uni (retval0), 
	__internal_accurate_pow, 
	(
	param0
	);
	ld.param.f64 	%fd113, [retval0];
	} // callseq 21
	setp.lt.s32 	%p24, %r15, 0;
	neg.f64 	%fd115, %fd113;
	selp.f64 	%fd116, %fd115, %fd113, %p21;
	selp.f64 	%fd161, %fd116, %fd113, %p24;
	setp.neu.f64 	%p25, %fd25, 0d0000000000000000;
	@%p25 bra 	$L__BB2_20;
	setp.eq.s32 	%p26, %r9, 1062207488;
	selp.b32 	%r55, %r15, 0, %p26;
	setp.lt.s32 	%p27, %r34, 0;
	or.b32  	%r56, %r55, 2146435072;
	selp.b32 	%r57, %r56, %r55, %p27;
	mov.b32 	%r58, 0;
	mov.b64 	%fd161, {%r58, %r57};
$L__BB2_20:
	add.f64 	%fd117, %fd25, 0d4000000000000000;
	{
	.reg .b32 %temp; 
	mov.b64 	{%temp, %r59}, %fd117;
	}
	and.b32  	%r60, %r59, 2146435072;
	setp.ne.s32 	%p28, %r60, 2146435072;
	@%p28 bra 	$L__BB2_25;
	setp.num.f64 	%p29, %fd25, %fd25;
	@%p29 bra 	$L__BB2_23;
	mov.f64 	%fd118, 0d4000000000000000;
	add.rn.f64 	%fd161, %fd25, %fd118;
	bra.uni 	$L__BB2_25;
$L__BB2_23:
	setp.neu.f64 	%p30, %fd26, 0d7FF0000000000000;
	@%p30 bra 	$L__BB2_25;
	setp.lt.s32 	%p31, %r15, 0;
	setp.eq.s32 	%p32, %r9, 1062207488;
	setp.lt.s32 	%p33, %r34, 0;
	selp.b32 	%r62, 0, 2146435072, %p33;
	and.b32  	%r63, %r34, 2147483647;
	setp.ne.s32 	%p34, %r63, 1071644672;
	or.b32  	%r64, %r62, -2147483648;
	selp.b32 	%r65, %r64, %r62, %p34;
	selp.b32 	%r66, %r65, %r62, %p32;
	selp.b32 	%r67, %r66, %r62, %p31;
	mov.b32 	%r68, 0;
	mov.b64 	%fd161, {%r68, %r67};
$L__BB2_25:
	setp.eq.f64 	%p35, %fd25, 0d3FF0000000000000;
	mul.f64 	%fd119, %fd161, 0d4010000000000000;
	selp.f64 	%fd120, 0d4010000000000000, %fd119, %p35;
	add.f64 	%fd33, %fd18, %fd120;
	abs.f64 	%fd34, %fd3;
	setp.neu.f64 	%p36, %fd34, 0d7FF0000000000000;
	@%p36 bra 	$L__BB2_27;
	mov.f64 	%fd126, 0d0000000000000000;
	mul.rn.f64 	%fd163, %fd3, %fd126;
	mov.b32 	%r94, 1;
	bra.uni 	$L__BB2_30;
$L__BB2_27:
	mul.f64 	%fd121, %fd3, 0d3FE45F306DC9C883;
	cvt.rni.s32.f64 	%r93, %fd121;
	cvt.rn.f64.s32 	%fd122, %r93;
	fma.rn.f64 	%fd123, %fd122, 0dBFF921FB54442D18, %fd3;
	fma.rn.f64 	%fd124, %fd122, 0dBC91A62633145C00, %fd123;
	fma.rn.f64 	%fd163, %fd122, 0dB97B839A252049C0, %fd124;
	setp.ltu.f64 	%p37, %fd34, 0d41E0000000000000;
	@%p37 bra 	$L__BB2_29;
	{ // callseq 22, 0
	.param .b64 param0;
	st.param.f64 	[param0], %fd3;
	.param .align 16 .b8 retval0[16];
	call.uni (retval0), 
	__internal_trig_reduction_slowpathd, 
	(
	param0
	);
	ld.param.f64 	%fd163, [retval0];
	ld.param.b32 	%r93, [retval0+8];
	} // callseq 22
$L__BB2_29:
	add.s32 	%r94, %r93, 1;
$L__BB2_30:
	setp.eq.s32 	%p38, %r9, 1062207488;
	shl.b32 	%r72, %r94, 6;
	cvt.u64.u32 	%rd10, %r72;
	and.b64  	%rd11, %rd10, 64;
	add.s64 	%rd13, %rd4, %rd11;
	mul.rn.f64 	%fd127, %fd163, %fd163;
	and.b32  	%r73, %r94, 1;
	setp.eq.b32 	%p39, %r73, 1;
	selp.f64 	%fd128, 0dBDA8FF8320FD8164, 0d3DE5DB65F9785EBA, %p39;
	ld.global.nc.v2.f64 	{%fd129, %fd130}, [%rd13];
	fma.rn.f64 	%fd131, %fd128, %fd127, %fd129;
	fma.rn.f64 	%fd132, %fd131, %fd127, %fd130;
	ld.global.nc.v2.f64 	{%fd133, %fd134}, [%rd13+16];
	fma.rn.f64 	%fd135, %fd132, %fd127, %fd133;
	fma.rn.f64 	%fd136, %fd135, %fd127, %fd134;
	ld.global.nc.v2.f64 	{%fd137, %fd138}, [%rd13+32];
	fma.rn.f64 	%fd139, %fd136, %fd127, %fd137;
	fma.rn.f64 	%fd140, %fd139, %fd127, %fd138;
	fma.rn.f64 	%fd141, %fd140, %fd163, %fd163;
	fma.rn.f64 	%fd142, %fd140, %fd127, 0d3FF0000000000000;
	selp.f64 	%fd143, %fd142, %fd141, %p39;
	and.b32  	%r74, %r94, 2;
	setp.eq.s32 	%p40, %r74, 0;
	mov.f64 	%fd144, 0d0000000000000000;
	sub.f64 	%fd145, %fd144, %fd143;
	selp.f64 	%fd40, %fd143, %fd145, %p40;
	{
	.reg .b32 %temp; 
	mov.b64 	{%temp, %r21}, %fd40;
	}
	abs.f64 	%fd41, %fd40;
	{ // callseq 23, 0
	.param .b64 param0;
	st.param.f64 	[param0], %fd41;
	.param .b64 retval0;
	call.uni (retval0), 
	__internal_accurate_pow, 
	(
	param0
	);
	ld.param.f64 	%fd146, [retval0];
	} // callseq 23
	setp.lt.s32 	%p41, %r21, 0;
	neg.f64 	%fd148, %fd146;
	selp.f64 	%fd149, %fd148, %fd146, %p38;
	selp.f64 	%fd165, %fd149, %fd146, %p41;
	setp.neu.f64 	%p42, %fd40, 0d0000000000000000;
	@%p42 bra 	$L__BB2_32;
	setp.eq.s32 	%p43, %r9, 1062207488;
	selp.b32 	%r75, %r21, 0, %p43;
	setp.lt.s32 	%p44, %r34, 0;
	or.b32  	%r76, %r75, 2146435072;
	selp.b32 	%r77, %r76, %r75, %p44;
	mov.b32 	%r78, 0;
	mov.b64 	%fd165, {%r78, %r77};
$L__BB2_32:
	add.f64 	%fd150, %fd40, 0d4000000000000000;
	{
	.reg .b32 %temp; 
	mov.b64 	{%temp, %r79}, %fd150;
	}
	and.b32  	%r80, %r79, 2146435072;
	setp.ne.s32 	%p45, %r80, 2146435072;
	@%p45 bra 	$L__BB2_37;
	setp.num.f64 	%p46, %fd40, %fd40;
	@%p46 bra 	$L__BB2_35;
	mov.f64 	%fd151, 0d4000000000000000;
	add.rn.f64 	%fd165, %fd40, %fd151;
	bra.uni 	$L__BB2_37;
$L__BB2_35:
	setp.neu.f64 	%p47, %fd41, 0d7FF0000000000000;
	@%p47 bra 	$L__BB2_37;
	setp.lt.s32 	%p48, %r21, 0;
	setp.eq.s32 	%p49, %r9, 1062207488;
	setp.lt.s32 	%p50, %r34, 0;
	selp.b32 	%r82, 0, 2146435072, %p50;
	and.b32  	%r83, %r34, 2147483647;
	setp.ne.s32 	%p51, %r83, 1071644672;
	or.b32  	%r84, %r82, -2147483648;
	selp.b32 	%r85, %r84, %r82, %p51;
	selp.b32 	%r86, %r85, %r82, %p49;
	selp.b32 	%r87, %r86, %r82, %p48;
	mov.b32 	%r88, 0;
	mov.b64 	%fd165, {%r88, %r87};
$L__BB2_37:
	setp.eq.f64 	%p52, %fd40, 0d3FF0000000000000;
	selp.f64 	%fd152, 0d3FF0000000000000, %fd165, %p52;
	add.f64 	%fd153, %fd33, %fd152;
	cvta.to.global.u64 	%rd14, %rd1;
	mul.wide.s32 	%rd15, %r1, 8;
	add.s64 	%rd16, %rd14, %rd15;
	st.global.f64 	[%rd16], %fd153;
$L__BB2_38:
	ret;

}
.func  (.param .align 16 .b8 func_retval0[16]) __internal_trig_reduction_slowpathd(
	.param .b64 __internal_trig_reduction_slowpathd_param_0
)
{
	.local .align 8 .b8 	__local_depot3[40];
	.reg .b64 	%SP;
	.reg .b64 	%SPL;
	.reg .pred 	%p<10>;
	.reg .b32 	%r<47>;
	.reg .b64 	%rd<74>;
	.reg .b64 	%fd<5>;

	mov.u64 	%SPL, __local_depot3;
	ld.param.f64 	%fd4, [__internal_trig_reduction_slowpathd_param_0];
	add.u64 	%rd1, %SPL, 0;
	{
	.reg .b32 %temp; 
	mov.b64 	{%temp, %r1}, %fd4;
	}
	shr.u32 	%r2, %r1, 20;
	and.b32  	%r3, %r2, 2047;
	setp.eq.s32 	%p1, %r3, 2047;
	mov.b32 	%r46, 0;
	@%p1 bra 	$L__BB3_9;
	add.s32 	%r20, %r3, -1024;
	mov.b64 	%rd20, %fd4;
	shl.b64 	%rd2, %rd20, 11;
	shr.u32 	%r4, %r20, 6;
	sub.s32 	%r45, 15, %r4;
	sub.s32 	%r21, 19, %r4;
	setp.lt.u32 	%p2, %r20, 128;
	selp.b32 	%r6, 18, %r21, %p2;
	setp.ge.s32 	%p3, %r45, %r6;
	mov.b64 	%rd70, 0;
	@%p3 bra 	$L__BB3_4;
	add.s32 	%r23, %r6, %r4;
	neg.s32 	%r43, %r23;
	or.b64  	%rd3, %rd2, -9223372036854775808;
	mov.b64 	%rd70, 0;
	mov.b32 	%r42, 0;
	mov.u64 	%rd25, __cudart_i2opi_d;
	mov.u32 	%r44, %r45;
$L__BB3_3:
	.pragma "nounroll";
	mul.wide.s32 	%rd22, %r42, 8;
	add.s64 	%rd23, %rd1, %rd22;
	mul.wide.s32 	%rd24, %r44, 8;
	add.s64 	%rd26, %rd25, %rd24;
	ld.global.nc.u64 	%rd27, [%rd26];
	{
	.reg .u32 %r0, %r1, %r2, %r3, %alo, %ahi, %blo, %bhi, %clo, %chi;
	mov.b64 	{%alo,%ahi}, %rd27;
	mov.b64 	{%blo,%bhi}, %rd3;
	mov.b64 	{%clo,%chi}, %rd70;
	mad.lo.cc.u32 	%r0, %alo, %blo, %clo;
	madc.hi.cc.u32 	%r1, %alo, %blo, %chi;
	madc.hi.u32 	%r2, %alo, %bhi, 0;
	mad.lo.cc.u32 	%r1, %alo, %bhi, %r1;
	madc.hi.cc.u32 	%r2, %ahi, %blo, %r2;
	madc.hi.u32 	%r3, %ahi, %bhi, 0;
	mad.lo.cc.u32 	%r1, %ahi, %blo, %r1;
	madc.lo.cc.u32 	%r2, %ahi, %bhi, %r2;
	addc.u32 	%r3, %r3, 0;
	mov.b64 	%rd28, {%r0,%r1};
	mov.b64 	%rd70, {%r2,%r3};
	}
	st.local.u64 	[%rd23], %rd28;
	add.s32 	%r44, %r44, 1;
	add.s32 	%r43, %r43, 1;
	add.s32 	%r42, %r42, 1;
	setp.ne.s32 	%p4, %r43, -15;
	mov.u32 	%r45, %r6;
	@%p4 bra 	$L__BB3_3;
$L__BB3_4:
	cvt.s64.s32 	%rd29, %r45;
	cvt.u64.u32 	%rd30, %r4;
	add.s64 	%rd31, %rd30, %rd29;
	shl.b64 	%rd32, %rd31, 3;
	add.s64 	%rd33, %rd1, %rd32;
	st.local.u64 	[%rd33+-120], %rd70;
	and.b32  	%r15, %r2, 63;
	ld.local.u64 	%rd72, [%rd1+16];
	ld.local.u64 	%rd71, [%rd1+24];
	setp.eq.s32 	%p5, %r15, 0;
	@%p5 bra 	$L__BB3_6;
	shl.b64 	%rd34, %rd71, %r15;
	shr.u64 	%rd35, %rd72, 1;
	xor.b32  	%r24, %r15, 63;
	shr.u64 	%rd36, %rd35, %r24;
	or.b64  	%rd71, %rd34, %rd36;
	ld.local.u64 	%rd37, [%rd1+8];
	shl.b64 	%rd38, %rd72, %r15;
	shr.u64 	%rd39, %rd37, 1;
	shr.u64 	%rd40, %rd39, %r24;
	or.b64  	%rd72, %rd38, %rd40;
$L__BB3_6:
	and.b32  	%r25, %r1, -2147483648;
	shr.u64 	%rd41, %rd71, 62;
	cvt.u32.u64 	%r26, %rd41;
	mov.b64 	{%r27, %r28}, %rd71;
	mov.b64 	{%r29, %r30}, %rd72;
	shf.l.wrap.b32 	%r31, %r30, %r27, 2;
	shf.l.wrap.b32 	%r32, %r27, %r28, 2;
	mov.b64 	%rd42, {%r31, %r32};
	shl.b64 	%rd43, %rd72, 2;
	shr.u64 	%rd44, %rd42, 63;
	cvt.u32.u64 	%r33, %rd44;
	add.s32 	%r34, %r33, %r26;
	setp.eq.s32 	%p6, %r25, 0;
	neg.s32 	%r35, %r34;
	selp.b32 	%r46, %r34, %r35, %p6;
	setp.gt.s64 	%p7, %rd42, -1;
	mov.b64 	%rd45, 0;
	{
	.reg .u32 %r0, %r1, %r2, %r3, %a0, %a1, %a2, %a3, %b0, %b1, %b2, %b3;
	mov.b64 	{%a0,%a1}, %rd45;
	mov.b64 	{%a2,%a3}, %rd45;
	mov.b64 	{%b0,%b1}, %rd43;
	mov.b64 	{%b2,%b3}, %rd42;
	sub.cc.u32 	%r0, %a0, %b0;
	subc.cc.u32 	%r1, %a1, %b1;
	subc.cc.u32 	%r2, %a2, %b2;
	subc.u32 	%r3, %a3, %b3;
	mov.b64 	%rd46, {%r0,%r1};
	mov.b64 	%rd47, {%r2,%r3};
	}
	xor.b32  	%r36, %r25, -2147483648;
	selp.b64 	%rd73, %rd42, %rd47, %p7;
	selp.b64 	%rd14, %rd43, %rd46, %p7;
	selp.b32 	%r17, %r25, %r36, %p7;
	clz.b64 	%r37, %rd73;
	cvt.u64.u32 	%rd15, %r37;
	setp.eq.s32 	%p8, %r37, 0;
	@%p8 bra 	$L__BB3_8;
	cvt.u32.u64 	%r38, %rd15;
	and.b32  	%r39, %r38, 63;
	shl.b64 	%rd48, %rd73, %r39;
	shr.u64 	%rd49, %rd14, 1;
	not.b32 	%r40, %r38;
	and.b32  	%r41, %r40, 63;
	shr.u64 	%rd50, %rd49, %r41;
	or.b64  	%rd73, %rd48, %rd50;
$L__BB3_8:
	mov.b64 	%rd51, -3958705157555305931;
	{
	.reg .u32 %r0, %r1, %r2, %r3, %alo, %ahi, %blo, %bhi;
	mov.b64 	{%alo,%ahi}, %rd73;
	mov.b64 	{%blo,%bhi}, %rd51;
	mul.lo.u32 	%r0, %alo, %blo;
	mul.hi.u32 	%r1, %alo, %blo;
	mad.lo.cc.u32 	%r1, %alo, %bhi, %r1;
	madc.hi.u32 	%r2, %alo, %bhi, 0;
	mad.lo.cc.u32 	%r1, %ahi, %blo, %r1;
	madc.hi.cc.u32 	%r2, %ahi, %blo, %r2;
	madc.hi.u32 	%r3, %ahi, %bhi, 0;
	mad.lo.cc.u32 	%r2, %ahi, %bhi, %r2;
	addc.u32 	%r3, %r3, 0;
	mov.b64 	%rd52, {%r0,%r1};
	mov.b64 	%rd53, {%r2,%r3};
	}
	setp.gt.s64 	%p9, %rd53, 0;
	{
	.reg .u32 %r0, %r1, %r2, %r3, %a0, %a1, %a2, %a3, %b0, %b1, %b2, %b3;
	mov.b64 	{%a0,%a1}, %rd52;
	mov.b64 	{%a2,%a3}, %rd53;
	mov.b64 	{%b0,%b1}, %rd52;
	mov.b64 	{%b2,%b3}, %rd53;
	add.cc.u32 	%r0, %a0, %b0;
	addc.cc.u32 	%r1, %a1, %b1;
	addc.cc.u32 	%r2, %a2, %b2;
	addc.u32 	%r3, %a3, %b3;
	mov.b64 	%rd54, {%r0,%r1};
	mov.b64 	%rd55, {%r2,%r3};
	}
	selp.b64 	%rd56, %rd55, %rd53, %p9;
	selp.s64 	%rd57, -1, 0, %p9;
	sub.s64 	%rd58, %rd57, %rd15;
	cvt.u64.u32 	%rd59, %r17;
	shl.b64 	%rd60, %rd59, 32;
	add.s64 	%rd61, %rd56, 1;
	shr.u64 	%rd62, %rd61, 10;
	add.s64 	%rd63, %rd62, 1;
	shr.u64 	%rd64, %rd63, 1;
	shl.b64 	%rd65, %rd58, 52;
	add.s64 	%rd66, %rd65, %rd64;
	add.s64 	%rd67, %rd66, 4602678819172646912;
	or.b64  	%rd68, %rd67, %rd60;
	mov.b64 	%fd4, %rd68;
$L__BB3_9:
	st.param.f64 	[func_retval0], %fd4;
	st.param.b32 	[func_retval0+8], %r46;
	ret;

}
.func  (.param .b64 func_retval0) __internal_accurate_pow(
	.param .b64 __internal_accurate_pow_param_0
)
{
	.reg .pred 	%p<8>;
	.reg .b32 	%r<49>;
	.reg .b32 	%f<3>;
	.reg .b64 	%fd<109>;

	ld.param.f64 	%fd10, [__internal_accurate_pow_param_0];
	{
	.reg .b32 %temp; 
	mov.b64 	{%temp, %r46}, %fd10;
	}
	{
	.reg .b32 %temp; 
	mov.b64 	{%r45, %temp}, %fd10;
	}
	shr.u32 	%r47, %r46, 20;
	setp.gt.u32 	%p1, %r46, 1048575;
	@%p1 bra 	$L__BB4_2;
	mul.f64 	%fd11, %fd10, 0d4350000000000000;
	{
	.reg .b32 %temp; 
	mov.b64 	{%temp, %r46}, %fd11;
	}
	{
	.reg .b32 %temp; 
	mov.b64 	{%r45, %temp}, %fd11;
	}
	shr.u32 	%r16, %r46, 20;
	add.s32 	%r47, %r16, -54;
$L__BB4_2:
	add.s32 	%r48, %r47, -1023;
	and.b32  	%r17, %r46, -2146435073;
	or.b32  	%r18, %r17, 1072693248;
	mov.b64 	%fd107, {%r45, %r18};
	setp.lt.u32 	%p2, %r18, 1073127583;
	@%p2 bra 	$L__BB4_4;
	{
	.reg .b32 %temp; 
	mov.b64 	{%r19, %temp}, %fd107;
	}
	{
	.reg .b32 %temp; 
	mov.b64 	{%temp, %r20}, %fd107;
	}
	add.s32 	%r21, %r20, -1048576;
	mov.b64 	%fd107, {%r19, %r21};
	add.s32 	%r48, %r47, -1022;
$L__BB4_4:
	add.f64 	%fd12, %fd107, 0dBFF0000000000000;
	add.f64 	%fd13, %fd107, 0d3FF0000000000000;
	rcp.approx.ftz.f64 	%fd14, %fd13;
	neg.f64 	%fd15, %fd13;
	fma.rn.f64 	%fd16, %fd15, %fd14, 0d3FF0000000000000;
	fma.rn.f64 	%fd17, %fd16, %fd16, %fd16;
	fma.rn.f64 	%fd18, %fd17, %fd14, %fd14;
	mul.f64 	%fd19, %fd12, %fd18;
	fma.rn.f64 	%fd20, %fd12, %fd18, %fd19;
	mul.f64 	%fd21, %fd20, %fd20;
	fma.rn.f64 	%fd22, %fd21, 0d3EB0F5FF7D2CAFE2, 0d3ED0F5D241AD3B5A;
	fma.rn.f64 	%fd23, %fd22, %fd21, 0d3EF3B20A75488A3F;
	fma.rn.f64 	%fd24, %fd23, %fd21, 0d3F1745CDE4FAECD5;
	fma.rn.f64 	%fd25, %fd24, %fd21, 0d3F3C71C7258A578B;
	fma.rn.f64 	%fd26, %fd25, %fd21, 0d3F6249249242B910;
	fma.rn.f64 	%fd27, %fd26, %fd21, 0d3F89999999999DFB;
	sub.f64 	%fd28, %fd12, %fd20;
	add.f64 	%fd29, %fd28, %fd28;
	neg.f64 	%fd30, %fd20;
	fma.rn.f64 	%fd31, %fd30, %fd12, %fd29;
	mul.f64 	%fd32, %fd18, %fd31;
	fma.rn.f64 	%fd33, %fd21, %fd27, 0d3FB5555555555555;
	mov.f64 	%fd34, 0d3FB5555555555555;
	sub.f64 	%fd35, %fd34, %fd33;
	fma.rn.f64 	%fd36, %fd21, %fd27, %fd35;
	add.f64 	%fd37, %fd36, 0dBC46A4CB00B9E7B0;
	add.f64 	%fd38, %fd33, %fd37;
	sub.f64 	%fd39, %fd33, %fd38;
	add.f64 	%fd40, %fd37, %fd39;
	mul.rn.f64 	%fd41, %fd20, %fd20;
	neg.f64 	%fd42, %fd41;
	fma.rn.f64 	%fd43, %fd20, %fd20, %fd42;
	{
	.reg .b32 %temp; 
	mov.b64 	{%r22, %temp}, %fd32;
	}
	{
	.reg .b32 %temp; 
	mov.b64 	{%temp, %r23}, %fd32;
	}
	add.s32 	%r24, %r23, 1048576;
	mov.b64 	%fd44, {%r22, %r24};
	fma.rn.f64 	%fd45, %fd20, %fd44, %fd43;
	mul.rn.f64 	%fd46, %fd41, %fd20;
	neg.f64 	%fd47, %fd46;
	fma.rn.f64 	%fd48, %fd41, %fd20, %fd47;
	fma.rn.f64 	%fd49, %fd41, %fd32, %fd48;
	fma.rn.f64 	%fd50, %fd45, %fd20, %fd49;
	mul.rn.f64 	%fd51, %fd38, %fd46;
	neg.f64 	%fd52, %fd51;
	fma.rn.f64 	%fd53, %fd38, %fd46, %fd52;
	fma.rn.f64 	%fd54, %fd38, %fd50, %fd53;
	fma.rn.f64 	%fd55, %fd40, %fd46, %fd54;
	add.f64 	%fd56, %fd51, %fd55;
	sub.f64 	%fd57, %fd51, %fd56;
	add.f64 	%fd58, %fd55, %fd57;
	add.f64 	%fd59, %fd20, %fd56;
	sub.f64 	%fd60, %fd20, %fd59;
	add.f64 	%fd61, %fd56, %fd60;
	add.f64 	%fd62, %fd58, %fd61;
	add.f64 	%fd63, %fd32, %fd62;
	add.f64 	%fd64, %fd59, %fd63;
	sub.f64 	%fd65, %fd59, %fd64;
	add.f64 	%fd66, %fd63, %fd65;
	xor.b32  	%r25, %r48, -2147483648;
	mov.b32 	%r26, 1127219200;
	mov.b64 	%fd67, {%r25, %r26};
	mov.b32 	%r27, -2147483648;
	mov.b64 	%fd68, {%r27, %r26};
	sub.f64 	%fd69, %fd67, %fd68;
	fma.rn.f64 	%fd70, %fd69, 0d3FE62E42FEFA39EF, %fd64;
	fma.rn.f64 	%fd71, %fd69, 0dBFE62E42FEFA39EF, %fd70;
	sub.f64 	%fd72, %fd71, %fd64;
	sub.f64 	%fd73, %fd66, %fd72;
	fma.rn.f64 	%fd74, %fd69, 0d3C7ABC9E3B39803F, %fd73;
	add.f64 	%fd75, %fd70, %fd74;
	sub.f64 	%fd76, %fd70, %fd75;
	add.f64 	%fd77, %fd74, %fd76;
	mov.f64 	%fd78, 0d4000000000000000;
	{
	.reg .b32 %temp; 
	mov.b64 	{%temp, %r28}, %fd78;
	}
	{
	.reg .b32 %temp; 
	mov.b64 	{%r29, %temp}, %fd78;
	}
	shl.b32 	%r30, %r28, 1;
	setp.gt.u32 	%p3, %r30, -33554433;
	and.b32  	%r31, %r28, -15728641;
	selp.b32 	%r32, %r31, %r28, %p3;
	mov.b64 	%fd79, {%r29, %r32};
	mul.rn.f64 	%fd80, %fd75, %fd79;
	neg.f64 	%fd81, %fd80;
	fma.rn.f64 	%fd82, %fd75, %fd79, %fd81;
	fma.rn.f64 	%fd83, %fd77, %fd79, %fd82;
	add.f64 	%fd4, %fd80, %fd83;
	sub.f64 	%fd84, %fd80, %fd4;
	add.f64 	%fd5, %fd83, %fd84;
	fma.rn.f64 	%fd85, %fd4, 0d3FF71547652B82FE, 0d4338000000000000;
	{
	.reg .b32 %temp; 
	mov.b64 	{%r13, %temp}, %fd85;
	}
	mov.f64 	%fd86, 0dC338000000000000;
	add.rn.f64 	%fd87, %fd85, %fd86;
	fma.rn.f64 	%fd88, %fd87, 0dBFE62E42FEFA39EF, %fd4;
	fma.rn.f64 	%fd89, %fd87, 0dBC7ABC9E3B39803F, %fd88;
	fma.rn.f64 	%fd90, %fd89, 0d3E5ADE1569CE2BDF, 0d3E928AF3FCA213EA;
	fma.rn.f64 	%fd91, %fd90, %fd89, 0d3EC71DEE62401315;
	fma.rn.f64 	%fd92, %fd91, %fd89, 0d3EFA01997C89EB71;
	fma.rn.f64 	%fd93, %fd92, %fd89, 0d3F2A01A014761F65;
	fma.rn.f64 	%fd94, %fd93, %fd89, 0d3F56C16C1852B7AF;
	fma.rn.f64 	%fd95, %fd94, %fd89, 0d3F81111111122322;
	fma.rn.f64 	%fd96, %fd95, %fd89, 0d3FA55555555502A1;
	fma.rn.f64 	%fd97, %fd96, %fd89, 0d3FC5555555555511;
	fma.rn.f64 	%fd98, %fd97, %fd89, 0d3FE000000000000B;
	fma.rn.f64 	%fd99, %fd98, %fd89, 0d3FF0000000000000;
	fma.rn.f64 	%fd100, %fd99, %fd89, 0d3FF0000000000000;
	{
	.reg .b32 %temp; 
	mov.b64 	{%r14, %temp}, %fd100;
	}
	{
	.reg .b32 %temp; 
	mov.b64 	{%temp, %r15}, %fd100;
	}
	shl.b32 	%r33, %r13, 20;
	add.s32 	%r34, %r33, %r15;
	mov.b64 	%fd108, {%r14, %r34};
	{
	.reg .b32 %temp; 
	mov.b64 	{%temp, %r35}, %fd4;
	}
	mov.b32 	%f2, %r35;
	abs.f32 	%f1, %f2;
	setp.lt.f32 	%p4, %f1, 0f4086232B;
	@%p4 bra 	$L__BB4_7;
	setp.lt.f64 	%p5, %fd4, 0d0000000000000000;
	add.f64 	%fd101, %fd4, 0d7FF0000000000000;
	selp.f64 	%fd108, 0d0000000000000000, %fd101, %p5;
	setp.geu.f32 	%p6, %f1, 0f40874800;
	@%p6 bra 	$L__BB4_7;
	shr.u32 	%r36, %r13, 31;
	add.s32 	%r37, %r13, %r36;
	shr.s32 	%r38, %r37, 1;
	shl.b32 	%r39, %r38, 20;
	add.s32 	%r40, %r15, %r39;
	mov.b64 	%fd102, {%r14, %r40};
	sub.s32 	%r41, %r13, %r38;
	shl.b32 	%r42, %r41, 20;
	add.s32 	%r43, %r42, 1072693248;
	mov.b32 	%r44, 0;
	mov.b64 	%fd103, {%r44, %r43};
	mul.f64 	%fd108, %fd103, %fd102;
$L__BB4_7:
	abs.f64 	%fd104, %fd108;
	setp.eq.f64 	%p7, %fd104, 0d7FF0000000000000;
	fma.rn.f64 	%fd105, %fd108, %fd5, %fd108;
	selp.f64 	%fd106, %fd108, %fd105, %p7;
	st.param.f64 	[func_retval0], %fd106;
	ret;

}


// ===== COMPILED SASS (sm_100) =====

	.target	sm_100

	.elftype	@"ET_EXEC"


//--------------------- .note.nv.tkinfo           --------------------------
	.section	.note.nv.tkinfo,"",@"SHT_NOTE"
	.sectionflags	@"SHF_NOTE_NV_TKINFO"
	.tkinfo
        /*0018*/ 	.word	0x00000002
        /*0030*/ 	.string	""
        /*0030*/ 	.string	"ptxas"
        /*0030*/ 	.string	"Cuda compilation tools, release 13.0, V13.0.88"
        /*0030*/ 	.string	"Build cuda_13.0.r13.0/compiler.36424714_0"
        /*0030*/ 	.string	"-arch sm_100 -m 64 "



//--------------------- .note.nv.cuinfo           --------------------------
	.section	.note.nv.cuinfo,"",@"SHT_NOTE"
	.sectionflags	@"SHF_NOTE_NV_CUINFO"
        /*0018*/ 	.short	0x0002
        /*001a*/ 	.short	0x0064
        /*001c*/ 	.short	0x0082
	.zero		2


//--------------------- .nv.info                  --------------------------
	.section	.nv.info,"",@"SHT_CUDA_INFO"
	.align	4


	//----- nvinfo : EIATTR_REGCOUNT
	.align		4
        /*0000*/ 	.byte	0x04, 0x2f
        /*0002*/ 	.short	(.L_3 - .L_2)
	.align		4
.L_2:
        /*0004*/ 	.word	index@(_Z16csimpson_elem_xyPdS_ddi)
        /*0008*/ 	.word	0x00000020


	//----- nvinfo : EIATTR_FRAME_SIZE
	.align		4
.L_3:
        /*000c*/ 	.byte	0x04, 0x11
        /*000e*/ 	.short	(.L_5 - .L_4)
	.align		4
.L_4:
        /*0010*/ 	.word	index@($_Z16csimpson_elem_xyPdS_ddi$__internal_trig_reduction_slowpathd)
        /*0014*/ 	.word	0x00000028


	//----- nvinfo : EIATTR_FRAME_SIZE
	.align		4
.L_5:
        /*0018*/ 	.byte	0x04, 0x11
        /*001a*/ 	.short	(.L_7 - .L_6)
	.align		4
.L_6:
        /*001c*/ 	.word	index@($_Z16csimpson_elem_xyPdS_ddi$__internal_accurate_pow)
        /*0020*/ 	.word	0x00000028


	//----- nvinfo : EIATTR_FRAME_SIZE
	.align		4
.L_7:
        /*0024*/ 	.byte	0x04, 0x11
        /*0026*/ 	.short	(.L_9 - .L_8)
	.align		4
.L_8:
        /*0028*/ 	.word	index@($__internal_2_$__cuda_sm20_div_rn_f64_full)
        /*002c*/ 	.word	0x00000028


	//----- nvinfo : EIATTR_FRAME_SIZE
	.align		4
.L_9:
        /*0030*/ 	.byte	0x04, 0x11
        /*0032*/ 	.short	(.L_11 - .L_10)
	.align		4
.L_10:
        /*0034*/ 	.word	index@(_Z16csimpson_elem_xyPdS_ddi)
        /*0038*/ 	.word	0x00000028


	//----- nvinfo : EIATTR_REGCOUNT
	.align		4
.L_11:
        /*003c*/ 	.byte	0x04, 0x2f
        /*003e*/ 	.short	(.L_13 - .L_12)
	.align		4
.L_12:
        /*0040*/ 	.word	index@(_Z15csimpson_elem_xPdddi)
        /*0044*/ 	.word	0x00000020


	//----- nvinfo : EIATTR_FRAME_SIZE
	.align		4
.L_13:
        /*0048*/ 	.byte	0x04, 0x11
        /*004a*/ 	.short	(.L_15 - .L_14)
	.align		4
.L_14:
        /*004c*/ 	.word	index@($_Z15csimpson_elem_xPdddi$__internal_trig_reduction_slowpathd)
        /*0050*/ 	.word	0x00000028


	//----- nvinfo : EIATTR_FRAME_SIZE
	.align		4
.L_15:
        /*0054*/ 	.byte	0x04, 0x11
        /*0056*/ 	.short	(.L_17 - .L_16)
	.align		4
.L_16:
        /*0058*/ 	.word	index@($_Z15csimpson_elem_xPdddi$__internal_accurate_pow)
        /*005c*/ 	.word	0x00000028


	//----- nvinfo : EIATTR_FRAME_SIZE
	.align		4
.L_17:
        /*0060*/ 	.byte	0x04, 0x11
        /*0062*/ 	.short	(.L_19 - .L_18)
	.align		4
.L_18:
        /*0064*/ 	.word	index@($__internal_1_$__cuda_sm20_div_rn_f64_full)
        /*0068*/ 	.word	0x00000028


	//----- nvinfo : EIATTR_FRAME_SIZE
	.align		4
.L_19:
        /*006c*/ 	.byte	0x04, 0x11
        /*006e*/ 	.short	(.L_21 - .L_20)
	.align		4
.L_20:
        /*0070*/ 	.word	index@(_Z15csimpson_elem_xPdddi)
        /*0074*/ 	.word	0x00000028


	//----- nvinfo : EIATTR_REGCOUNT
	.align		4
.L_21:
        /*0078*/ 	.byte	0x04, 0x2f
        /*007a*/ 	.short	(.L_23 - .L_22)
	.align		4
.L_22:
        /*007c*/ 	.word	index@(_Z15csimpson_elem_yPdddi)
        /*0080*/ 	.word	0x00000020


	//----- nvinfo : EIATTR_FRAME_SIZE
	.align		4
.L_23:
        /*0084*/ 	.byte	0x04, 0x11
        /*0086*/ 	.short	(.L_25 - .L_24)
	.align		4
.L_24:
        /*0088*/ 	.word	index@($_Z15csimpson_elem_yPdddi$__internal_trig_reduction_slowpathd)
        /*008c*/ 	.word	0x00000028


	//----- nvinfo : EIATTR_FRAME_SIZE
	.align		4
.L_25:
        /*0090*/ 	.byte	0x04, 0x11
        /*0092*/ 	.short	(.L_27 - .L_26)
	.align		4
.L_26:
        /*0094*/ 	.word	index@($_Z15csimpson_elem_yPdddi$__internal_accurate_pow)
        /*0098*/ 	.word	0x00000028


	//----- nvinfo : EIATTR_FRAME_SIZE
	.align		4
.L_27:
        /*009c*/ 	.byte	0x04, 0x11
        /*009e*/ 	.short	(.L_29 - .L_28)
	.align		4
.L_28:
        /*00a0*/ 	.word	index@($__internal_0_$__cuda_sm20_div_rn_f64_full)
        /*00a4*/ 	.word	0x00000028


	//----- nvinfo : EIATTR_FRAME_SIZE
	.align		4
.L_29:
        /*00a8*/ 	.byte	0x04, 0x11
        /*00aa*/ 	.short	(.L_31 - .L_30)
	.align		4
.L_30:
        /*00ac*/ 	.word	index@(_Z15csimpson_elem_yPdddi)
        /*00b0*/ 	.word	0x00000028


	//----- nvinfo : EIATTR_MIN_STACK_SIZE
	.align		4
.L_31:
        /*00b4*/ 	.byte	0x04, 0x12
        /*00b6*/ 	.short	(.L_33 - .L_32)
	.align		4
.L_32:
        /*00b8*/ 	.word	index@(_Z15csimpson_elem_yPdddi)
        /*00bc*/ 	.word	0x00000028


	//----- nvinfo : EIATTR_MIN_STACK_SIZE
	.align		4
.L_33:
        /*00c0*/ 	.byte	0x04, 0x12
        /*00c2*/ 	.short	(.L_35 - .L_34)
	.align		4
.L_34:
        /*00c4*/ 	.word	index@(_Z15csimpson_elem_xPdddi)
        /*00c8*/ 	.word	0x00000028


	//----- nvinfo : EIATTR_MIN_STACK_SIZE
	.align		4
.L_35:
        /*00cc*/ 	.byte	0x04, 0x12
        /*00ce*/ 	.short	(.L_37 - .L_36)
	.align		4
.L_36:
        /*00d0*/ 	.word	index@(_Z16csimpson_elem_xyPdS_ddi)
        /*00d4*/ 	.word	0x00000028
.L_37:


//--------------------- .nv.compat                --------------------------
	.section	.nv.compat,"",@"SHT_CUDA_COMPAT_INFO"
	.align	4
        /*0000*/ 	.byte	0x02, 0x09, 0x00, 0x00, 0x02, 0x02, 0x01, 0x00, 0x02, 0x05, 0x05, 0x00, 0x03, 0x07, 0x01, 0x01
        /*0010*/ 	.byte	0x02, 0x03, 0x00, 0x00, 0x02, 0x06, 0x01, 0x00, 0x04, 0x0b, 0x08, 0x00, 0x01, 0x00, 0x00, 0x00
        /*0020*/ 	.byte	0x00, 0x00, 0x00, 0x00


//--------------------- .nv.info._Z15csimpson_elem_yPdddi --------------------------
	.section	.nv.info._Z15csimpson_elem_yPdddi,"",@"SHT_CUDA_INFO"
	.sectionflags	@""
	.align	4


	//----- nvinfo : EIATTR_CUDA_API_VERSION
	.align		4
        /*0000*/ 	.byte	0x04, 0x37
        /*0002*/ 	.short	(.L_39 - .L_38)
.L_38:
        /*0004*/ 	.word	0x00000082


	//----- nvinfo : EIATTR_KPARAM_INFO
	.align		4
.L_39:
        /*0008*/ 	.byte	0x04, 0x17
        /*000a*/ 	.short	(.L_41 - .L_40)
.L_40:
        /*000c*/ 	.word	0x00000000
        /*0010*/ 	.short	0x0003
        /*0012*/ 	.short	0x0018
        /*0014*/ 	.byte	0x00, 0xf0, 0x11, 0x00


	//----- nvinfo : EIATTR_KPARAM_INFO
	.align		4
.L_41:
        /*0018*/ 	.byte	0x04, 0x17
        /*001a*/ 	.short	(.L_43 - .L_42)
.L_42:
        /*001c*/ 	.word	0x00000000
        /*0020*/ 	.short	0x0002
        /*0022*/ 	.short	0x0010
        /*0024*/ 	.byte	0x00, 0xf0, 0x21, 0x00


	//----- nvinfo : EIATTR_KPARAM_INFO
	.align		4
.L_43:
        /*0028*/ 	.byte	0x04, 0x17
        /*002a*/ 	.short	(.L_45 - .L_44)
.L_44:
        /*002c*/ 	.word	0x00000000
        /*0030*/ 	.short	0x0001
        /*0032*/ 	.short	0x0008
        /*0034*/ 	.byte	0x00, 0xf0, 0x21, 0x00


	//----- nvinfo : EIATTR_KPARAM_INFO
	.align		4
.L_45:
        /*0038*/ 	.byte	0x04, 0x17
        /*003a*/ 	.short	(.L_47 - .L_46)
.L_46:
        /*003c*/ 	.word	0x00000000
        /*0040*/ 	.short	0x0000
        /*0042*/ 	.short	0x0000
        /*0044*/ 	.byte	0x00, 0xf5, 0x21, 0x00


	//----- nvinfo : EIATTR_SPARSE_MMA_MASK
	.align		4
.L_47:
        /*0048*/ 	.byte	0x03, 0x50
        /*004a*/ 	.short	0x0000


	//----- nvinfo : EIATTR_MAXREG_COUNT
	.align		4
        /*004c*/ 	.byte	0x03, 0x1b
        /*004e*/ 	.short	0x00ff


	//----- nvinfo : EIATTR_MERCURY_ISA_VERSION
	.align		4
        /*0050*/ 	.byte	0x03, 0x5f
        /*0052*/ 	.short	0x0101


	//----- nvinfo : EIATTR_VRC_CTA_INIT_COUNT
	.align		4
        /*0054*/ 	.byte	0x02, 0x4a
	.zero		1
	.zero		1


	//----- nvinfo : EIATTR_EXIT_INSTR_OFFSETS
	.align		4
        /*0058*/ 	.byte	0x04, 0x1c
        /*005a*/ 	.short	(.L_49 - .L_48)


	//   ....[0]....
.L_48:
        /*005c*/ 	.word	0x00000070


	//   ....[1]....
        /*0060*/ 	.word	0x00001280


	//----- nvinfo : EIATTR_CRS_STACK_SIZE
	.align		4
.L_49:
        /*0064*/ 	.byte	0x04, 0x1e
        /*0066*/ 	.short	(.L_51 - .L_50)
.L_50:
        /*0068*/ 	.word	0x00000000


	//----- nvinfo : EIATTR_CBANK_PARAM_SIZE
	.align		4
.L_51:
        /*006c*/ 	.byte	0x03, 0x19
        /*006e*/ 	.short	0x001c


	//----- nvinfo : EIATTR_PARAM_CBANK
	.align		4
        /*0070*/ 	.byte	0x04, 0x0a
        /*0072*/ 	.short	(.L_53 - .L_52)
	.align		4
.L_52:
        /*0074*/ 	.word	index@(.nv.constant0._Z15csimpson_elem_yPdddi)
        /*0078*/ 	.short	0x0380
        /*007a*/ 	.short	0x001c


	//----- nvinfo : EIATTR_SW_WAR
	.align		4
.L_53:
        /*007c*/ 	.byte	0x04, 0x36
        /*007e*/ 	.short	(.L_55 - .L_54)
.L_54:
        /*0080*/ 	.word	0x00000008
.L_55:


//--------------------- .nv.info._Z15csimpson_elem_xPdddi --------------------------
	.section	.nv.info._Z15csimpson_elem_xPdddi,"",@"SHT_CUDA_INFO"
	.sectionflags	@""
	.align	4


	//----- nvinfo : EIATTR_CUDA_API_VERSION
	.align		4
        /*0000*/ 	.byte	0x04, 0x37
        /*0002*/ 	.short	(.L_57 - .L_56)
.L_56:
        /*0004*/ 	.word	0x00000082


	//----- nvinfo : EIATTR_KPARAM_INFO
	.align		4
.L_57:
        /*0008*/ 	.byte	0x04, 0x17
        /*000a*/ 	.short	(.L_59 - .L_58)
.L_58:
        /*000c*/ 	.word	0x00000000
        /*0010*/ 	.short	0x0003
        /*0012*/ 	.short	0x0018
        /*0014*/ 	.byte	0x00, 0xf0, 0x11, 0x00


	//----- nvinfo : EIATTR_KPARAM_INFO
	.align		4
.L_59:
        /*0018*/ 	.byte	0x04, 0x17
        /*001a*/ 	.short	(.L_61 - .L_60)
.L_60:
        /*001c*/ 	.word	0x00000000
        /*0020*/ 	.short	0x0002
        /*0022*/ 	.short	0x0010
        /*0024*/ 	.byte	0x00, 0xf0, 0x21, 0x00


	//----- nvinfo : EIATTR_KPARAM_INFO
	.align		4
.L_61:
        /*0028*/ 	.byte	0x04, 0x17
        /*002a*/ 	.short	(.L_63 - .L_62)
.L_62:
        /*002c*/ 	.word	0x00000000
        /*0030*/ 	.short	0x0001
        /*0032*/ 	.short	0x0008
        /*0034*/ 	.byte	0x00, 0xf0, 0x21, 0x00


	//----- nvinfo : EIATTR_KPARAM_INFO
	.align		4
.L_63:
        /*0038*/ 	.byte	0x04, 0x17
        /*003a*/ 	.short	(.L_65 - .L_64)
.L_64:
        /*003c*/ 	.word	0x00000000
        /*0040*/ 	.short	0x0000
        /*0042*/ 	.short	0x0000
        /*0044*/ 	.byte	0x00, 0xf5, 0x21, 0x00


	//----- nvinfo : EIATTR_SPARSE_MMA_MASK
	.align		4
.L_65:
        /*0048*/ 	.byte	0x03, 0x50
        /*004a*/ 	.short	0x0000


	//----- nvinfo : EIATTR_MAXREG_COUNT
	.align		4
        /*004c*/ 	.byte	0x03, 0x1b
        /*004e*/ 	.short	0x00ff


	//----- nvinfo : EIATTR_MERCURY_ISA_VERSION
	.align		4
        /*0050*/ 	.byte	0x03, 0x5f
        /*0052*/ 	.short	0x0101


	//----- nvinfo : EIATTR_VRC_CTA_INIT_COUNT
	.align		4
        /*0054*/ 	.byte	0x02, 0x4a
	.zero		1
	.zero		1


	//----- nvinfo : EIATTR_EXIT_INSTR_OFFSETS
	.align		4
        /*0058*/ 	.byte	0x04, 0x1c
        /*005a*/ 	.short	(.L_67 - .L_66)


	//   ....[0]....
.L_66:
        /*005c*/ 	.word	0x00000070


	//   ....[1]....
        /*0060*/ 	.word	0x000011f0


	//----- nvinfo : EIATTR_CRS_STACK_SIZE
	.align		4
.L_67:
        /*0064*/ 	.byte	0x04, 0x1e
        /*0066*/ 	.short	(.L_69 - .L_68)
.L_68:
        /*0068*/ 	.word	0x00000000


	//----- nvinfo : EIATTR_CBANK_PARAM_SIZE
	.align		4
.L_69:
        /*006c*/ 	.byte	0x03, 0x19
        /*006e*/ 	.short	0x001c


	//----- nvinfo : EIATTR_PARAM_CBANK
	.align		4
        /*0070*/ 	.byte	0x04, 0x0a
        /*0072*/ 	.short	(.L_71 - .L_70)
	.align		4
.L_70:
        /*0074*/ 	.word	index@(.nv.constant0._Z15csimpson_elem_xPdddi)
        /*0078*/ 	.short	0x0380
        /*007a*/ 	.short	0x001c


	//----- nvinfo : EIATTR_SW_WAR
	.align		4
.L_71:
        /*007c*/ 	.byte	0x04, 0x36
        /*007e*/ 	.short	(.L_73 - .L_72)
.L_72:
        /*0080*/ 	.word	0x00000008
.L_73:


//--------------------- .nv.info._Z16csimpson_elem_xyPdS_ddi --------------------------
	.section	.nv.info._Z16csimpson_elem_xyPdS_ddi,"",@"SHT_CUDA_INFO"
	.sectionflags	@""
	.align	4


	//----- nvinfo : EIATTR_CUDA_API_VERSION
	.align		4
        /*0000*/ 	.byte	0x04, 0x37
        /*0002*/ 	.short	(.L_75 - .L_74)
.L_74:
        /*0004*/ 	.word	0x00000082


	//----- nvinfo : EIATTR_KPARAM_INFO
	.align		4
.L_75:
        /*0008*/ 	.byte	0x04, 0x17
        /*000a*/ 	.short	(.L_77 - .L_76)
.L_76:
        /*000c*/ 	.word	0x00000000
        /*0010*/ 	.short	0x0004
        /*0012*/ 	.short	0x0020
        /*0014*/ 	.byte	0x00, 0xf0, 0x11, 0x00


	//----- nvinfo : EIATTR_KPARAM_INFO
	.align		4
.L_77:
        /*0018*/ 	.byte	0x04, 0x17
        /*001a*/ 	.short	(.L_79 - .L_78)
.L_78:
        /*001c*/ 	.word	0x00000000
        /*0020*/ 	.short	0x0003
        /*0022*/ 	.short	0x0018
        /*0024*/ 	.byte	0x00, 0xf0, 0x21, 0x00


	//----- nvinfo : EIATTR_KPARAM_INFO
	.align		4
.L_79:
        /*0028*/ 	.byte	0x04, 0x17
        /*002a*/ 	.short	(.L_81 - .L_80)
.L_80:
        /*002c*/ 	.word	0x00000000
        /*0030*/ 	.short	0x0002
        /*0032*/ 	.short	0x0010
        /*0034*/ 	.byte	0x00, 0xf0, 0x21, 0x00


	//----- nvinfo : EIATTR_KPARAM_INFO
	.align		4
.L_81:
        /*0038*/ 	.byte	0x04, 0x17
        /*003a*/ 	.short	(.L_83 - .L_82)
.L_82:
        /*003c*/ 	.word	0x00000000
        /*0040*/ 	.short	0x0001
        /*0042*/ 	.short	0x0008
        /*0044*/ 	.byte	0x00, 0xf5, 0x21, 0x00


	//----- nvinfo : EIATTR_KPARAM_INFO
	.align		4
.L_83:
        /*0048*/ 	.byte	0x04, 0x17
        /*004a*/ 	.short	(.L_85 - .L_84)
.L_84:
        /*004c*/ 	.word	0x00000000
        /*0050*/ 	.short	0x0000
        /*0052*/ 	.short	0x0000
        /*0054*/ 	.byte	0x00, 0xf5, 0x21, 0x00


	//----- nvinfo : EIATTR_SPARSE_MMA_MASK
	.align		4
.L_85:
        /*0058*/ 	.byte	0x03, 0x50
        /*005a*/ 	.short	0x0000


	//----- nvinfo : EIATTR_MAXREG_COUNT
	.align		4
        /*005c*/ 	.byte	0x03, 0x1b
        /*005e*/ 	.short	0x00ff


	//----- nvinfo : EIATTR_MERCURY_ISA_VERSION
	.align		4
        /*0060*/ 	.byte	0x03, 0x5f
        /*0062*/ 	.short	0x0101


	//----- nvinfo : EIATTR_VRC_CTA_INIT_COUNT
	.align		4
        /*0064*/ 	.byte	0x02, 0x4a
	.zero		1
	.zero		1


	//----- nvinfo : EIATTR_EXIT_INSTR_OFFSETS
	.align		4
        /*0068*/ 	.byte	0x04, 0x1c
        /*006a*/ 	.short	(.L_87 - .L_86)


	//   ....[0]....
.L_86:
        /*006c*/ 	.word	0x00000070


	//   ....[1]....
        /*0070*/ 	.word	0x00002260


	//----- nvinfo : EIATTR_CRS_STACK_SIZE
	.align		4
.L_87:
        /*0074*/ 	.byte	0x04, 0x1e
        /*0076*/ 	.short	(.L_89 - .L_88)
.L_88:
        /*0078*/ 	.word	0x00000000


	//----- nvinfo : EIATTR_CBANK_PARAM_SIZE
	.align		4
.L_89:
        /*007c*/ 	.byte	0x03, 0x19
        /*007e*/ 	.short	0x0024


	//----- nvinfo : EIATTR_PARAM_CBANK
	.align		4
        /*0080*/ 	.byte	0x04, 0x0a
        /*0082*/ 	.short	(.L_91 - .L_90)
	.align		4
.L_90:
        /*0084*/ 	.word	index@(.nv.constant0._Z16csimpson_elem_xyPdS_ddi)
        /*0088*/ 	.short	0x0380
        /*008a*/ 	.short	0x0024


	//----- nvinfo : EIATTR_SW_WAR
	.align		4
.L_91:
        /*008c*/ 	.byte	0x04, 0x36
        /*008e*/ 	.short	(.L_93 - .L_92)
.L_92:
        /*0090*/ 	.word	0x00000008
.L_93:


//--------------------- .nv.callgraph             --------------------------
	.section	.nv.callgraph,"",@"SHT_CUDA_CALLGRAPH"
	.align	4
	.sectionentsize	8
	.align		4
        /*0000*/ 	.word	0x00000000
	.align		4
        /*0004*/ 	.word	0xffffffff
	.align		4
        /*0008*/ 	.word	0x00000000
	.align		4
        /*000c*/ 	.word	0xfffffffe
	.align		4
        /*0010*/ 	.word	0x00000000
	.align		4
        /*0014*/ 	.word	0xfffffffd
	.align		4
        /*0018*/ 	.word	0x00000000
	.align		4
        /*001c*/ 	.word	0xfffffffc


//--------------------- .nv.constant4             --------------------------
	.section	.nv.constant4,"a",@progbits
	.align	8
	.align		8
.nv.constant4:
        /*0000*/ 	.dword	__cudart_i2opi_d
	.align		8
        /*0008*/ 	.dword	__cudart_sin_cos_coeffs


//--------------------- .text._Z15csimpson_elem_yPdddi --------------------------
	.section	.text._Z15csimpson_elem_yPdddi,"ax",@progbits
	.align	128
        .global         _Z15csimpson_elem_yPdddi
        .type           _Z15csimpson_elem_yPdddi,@function
        .size           _Z15csimpson_elem_yPdddi,(.L_x_119 - _Z15csimpson_elem_yPdddi)
        .other          _Z15csimpson_elem_yPdddi,@"STO_CUDA_ENTRY STV_DEFAULT"
_Z15csimpson_elem_yPdddi:
.text._Z15csimpson_elem_yPdddi:
[----:B------:R-:W0:Y:S01]  /*0000*/  LDC R1, c[0x0][0x37c] ;  /* 0x0000df00ff017b82 */ /* 0x000e220000000800 */
[----:B------:R-:W1:Y:S07]  /*0010*/  S2R R18, SR_TID.X ;  /* 0x0000000000127919 */ /* 0x000e6e0000002100 */
[----:B------:R-:W1:Y:S01]  /*0020*/  S2UR UR4, SR_CTAID.X ;  /* 0x00000000000479c3 */ /* 0x000e620000002500 */
[----:B0-----:R-:W-:-:S07]  /*0030*/  VIADD R1, R1, 0xffffffd8 ;  /* 0xffffffd801017836 */ /* 0x001fce0000000000 */
[----:B------:R-:W1:Y:S02]  /*0040*/  LDC R3, c[0x0][0x360] ;  /* 0x0000d800ff037b82 */ /* 0x000e640000000800 */
[----:B-1----:R-:W-:-:S05]  /*0050*/  IMAD R18, R3, UR4, R18 ;  /* 0x0000000403127c24 */ /* 0x002fca000f8e0212 */
[----:B------:R-:W-:-:S13]  /*0060*/  ISETP.NE.AND P0, PT, R18, RZ, PT ;  /* 0x000000ff1200720c */ /* 0x000fda0003f05270 */
[----:B------:R-:W-:Y:S05]  /*0070*/  @!P0 EXIT ;  /* 0x000000000000894d */ /* 0x000fea0003800000 */
[----:B------:R-:W0:Y:S01]  /*0080*/  LDCU UR4, c[0x0][0x398] ;  /* 0x00007300ff0477ac */ /* 0x000e220008000800 */
[----:B------:R-:W-:Y:S01]  /*0090*/  IMAD.MOV.U32 R2, RZ, RZ, 0x1 ;  /* 0x00000001ff027424 */ /* 0x000fe200078e00ff */
[----:B------:R-:W1:Y:S01]  /*00a0*/  LDC.64 R10, c[0x0][0x388] ;  /* 0x0000e200ff0a7b82 */ /* 0x000e620000000a00 */
[----:B0-----:R-:W0:Y:S01]  /*00b0*/  I2F.F64 R4, UR4 ;  /* 0x0000000400047d12 */ /* 0x001e220008201c00 */
[----:B------:R-:W1:Y:S07]  /*00c0*/  LDCU.64 UR4, c[0x0][0x390] ;  /* 0x00007200ff0477ac */ /* 0x000e6e0008000a00 */
[----:B0-----:R-:W0:Y:S02]  /*00d0*/  MUFU.RCP64H R3, R5 ;  /* 0x0000000500037308 */ /* 0x001e240000001800 */
[----:B0-----:R-:W-:-:S08]  /*00e0*/  DFMA R6, -R4, R2, 1 ;  /* 0x3ff000000406742b */ /* 0x001fd00000000102 */
[----:B------:R-:W-:-:S08]  /*00f0*/  DFMA R6, R6, R6, R6 ;  /* 0x000000060606722b */ /* 0x000fd00000000006 */
[----:B------:R-:W-:Y:S02]  /*0100*/  DFMA R2, R2, R6, R2 ;  /* 0x000000060202722b */ /* 0x000fe40000000002 */
[----:B-1----:R-:W-:-:S06]  /*0110*/  DADD R6, -R10, UR4 ;  /* 0x000000040a067e29 */ /* 0x002fcc0008000100 */
[----:B------:R-:W-:-:S04]  /*0120*/  DFMA R8, -R4, R2, 1 ;  /* 0x3ff000000408742b */ /* 0x000fc80000000102 */
[----:B------:R-:W-:-:S04]  /*0130*/  FSETP.GEU.AND P1, PT, |R7|, 6.5827683646048100446e-37, PT ;  /* 0x036000000700780b */ /* 0x000fc80003f2e200 */
[----:B------:R-:W-:-:S08]  /*0140*/  DFMA R8, R2, R8, R2 ;  /* 0x000000080208722b */ /* 0x000fd00000000002 */
[----:B------:R-:W-:-:S08]  /*0150*/  DMUL R2, R6, R8 ;  /* 0x0000000806027228 */ /* 0x000fd00000000000 */
[----:B------:R-:W-:-:S08]  /*0160*/  DFMA R10, -R4, R2, R6 ;  /* 0x00000002040a722b */ /* 0x000fd00000000106 */
[----:B------:R-:W-:-:S10]  /*0170*/  DFMA R8, R8, R10, R2 ;  /* 0x0000000a0808722b */ /* 0x000fd40000000002 */
[----:B------:R-:W-:-:S05]  /*0180*/  FFMA R0, RZ, R5, R9 ;  /* 0x00000005ff007223 */ /* 0x000fca0000000009 */
[----:B------:R-:W-:-:S13]  /*0190*/  FSETP.GT.AND P0, PT, |R0|, 1.469367938527859385e-39, PT ;  /* 0x001000000000780b */ /* 0x000fda0003f04200 */
[----:B------:R-:W-:Y:S05]  /*01a0*/  @P0 BRA P1, `(.L_x_0) ;  /* 0x0000000000080947 */ /* 0x000fea0000800000 */
[----:B------:R-:W-:-:S07]  /*01b0*/  MOV R0, 0x1d0 ;  /* 0x000001d000007802 */ /* 0x000fce0000000f00 */
[----:B------:R-:W-:Y:S05]  /*01c0*/  CALL.REL.NOINC `($__internal_0_$__cuda_sm20_div_rn_f64_full) ;  /* 0x0000001000307944 */ /* 0x000fea0003c00000 */
.L_x_0:
[----:B------:R-:W-:Y:S01]  /*01d0*/  IMAD.SHL.U32 R12, R18, 0x2, RZ ;  /* 0x00000002120c7824 */ /* 0x000fe200078e00ff */
[----:B------:R-:W0:Y:S01]  /*01e0*/  LDCU.64 UR6, c[0x0][0x388] ;  /* 0x00007100ff0677ac */ /* 0x000e220008000a00 */
[----:B------:R-:W-:Y:S02]  /*01f0*/  BSSY.RECONVERGENT B0, `(.L_x_1) ;  /* 0x0000028000007945 */ /* 0x000fe40003800200 */
[C---:B------:R-:W-:Y:S01]  /*0200*/  VIADD R13, R12.reuse, 0xfffffffe ;  /* 0xfffffffe0c0d7836 */ /* 0x040fe20000000000 */
[----:B------:R-:W0:Y:S01]  /*0210*/  I2F.F64 R2, R12 ;  /* 0x0000000c00027312 */ /* 0x000e220000201c00 */
[----:B------:R-:W-:Y:S01]  /*0220*/  VIADD R6, R12, 0xffffffff ;  /* 0xffffffff0c067836 */ /* 0x000fe20000000000 */
[----:B------:R-:W1:Y:S06]  /*0230*/  LDCU.64 UR4, c[0x0][0x358] ;  /* 0x00006b00ff0477ac */ /* 0x000e6c0008000a00 */
[----:B------:R-:W2:Y:S01]  /*0240*/  I2F.F64 R4, R13 ;  /* 0x0000000d00047312 */ /* 0x000ea20000201c00 */
[----:B0-----:R-:W-:-:S07]  /*0250*/  DFMA R2, R2, R8, UR6 ;  /* 0x0000000602027e2b */ /* 0x001fce0008000008 */
[----:B------:R-:W0:Y:S01]  /*0260*/  I2F.F64 R6, R6 ;  /* 0x0000000600067312 */ /* 0x000e220000201c00 */
[----:B--2---:R-:W-:-:S08]  /*0270*/  DFMA R4, R4, R8, UR6 ;  /* 0x0000000604047e2b */ /* 0x004fd00008000008 */
[----:B------:R-:W-:Y:S02]  /*0280*/  DSETP.NEU.AND P0, PT, |R4|, +INF , PT ;  /* 0x7ff000000400742a */ /* 0x000fe40003f0d200 */
[----:B0-----:R-:W-:-:S12]  /*0290*/  DFMA R8, R6, R8, UR6 ;  /* 0x0000000606087e2b */ /* 0x001fd80008000008 */
[----:B------:R-:W-:Y:S01]  /*02a0*/  @!P0 DMUL R10, RZ, R4 ;  /* 0x00000004ff0a8228 */ /* 0x000fe20000000000 */
[----:B------:R-:W-:Y:S01]  /*02b0*/  @!P0 IMAD.MOV.U32 R0, RZ, RZ, 0x1 ;  /* 0x00000001ff008424 */ /* 0x000fe200078e00ff */
[----:B-1----:R-:W-:Y:S09]  /*02c0*/  @!P0 BRA `(.L_x_2) ;  /* 0x0000000000688947 */ /* 0x002ff20003800000 */
[----:B------:R-:W-:Y:S01]  /*02d0*/  UMOV UR6, 0x6dc9c883 ;  /* 0x6dc9c88300067882 */ /* 0x000fe20000000000 */
[----:B------:R-:W-:Y:S01]  /*02e0*/  UMOV UR7, 0x3fe45f30 ;  /* 0x3fe45f3000077882 */ /* 0x000fe20000000000 */
[C---:B------:R-:W-:Y:S01]  /*02f0*/  DSETP.GE.AND P0, PT, |R4|.reuse, 2.14748364800000000000e+09, PT ;  /* 0x41e000000400742a */ /* 0x040fe20003f06200 */
[----:B------:R-:W-:Y:S01]  /*0300*/  BSSY.RECONVERGENT B1, `(.L_x_3) ;  /* 0x0000015000017945 */ /* 0x000fe20003800200 */
[----:B------:R-:W-:Y:S01]  /*0310*/  DMUL R6, R4, UR6 ;  /* 0x0000000604067c28 */ /* 0x000fe20008000000 */
[----:B------:R-:W-:Y:S01]  /*0320*/  UMOV UR6, 0x54442d18 ;  /* 0x54442d1800067882 */ /* 0x000fe20000000000 */
[----:B------:R-:W-:-:S04]  /*0330*/  UMOV UR7, 0x3ff921fb ;  /* 0x3ff921fb00077882 */ /* 0x000fc80000000000 */
[----:B------:R-:W0:Y:S08]  /*0340*/  F2I.F64 R0, R6 ;  /* 0x0000000600007311 */ /* 0x000e300000301100 */
[----:B0-----:R-:W0:Y:S02]  /*0350*/  I2F.F64 R10, R0 ;  /* 0x00000000000a7312 */ /* 0x001e240000201c00 */
[----:B0-----:R-:W-:Y:S01]  /*0360*/  DFMA R12, R10, -UR6, R4 ;  /* 0x800000060a0c7c2b */ /* 0x001fe20008000004 */
[----:B------:R-:W-:Y:S01]  /*0370*/  UMOV UR6, 0x33145c00 ;  /* 0x33145c0000067882 */ /* 0x000fe20000000000 */
[----:B------:R-:W-:-:S06]  /*0380*/  UMOV UR7, 0x3c91a626 ;  /* 0x3c91a62600077882 */ /* 0x000fcc0000000000 */
[----:B------:R-:W-:Y:S01]  /*0390*/  DFMA R12, R10, -UR6, R12 ;  /* 0x800000060a0c7c2b */ /* 0x000fe2000800000c */
[----:B------:R-:W-:Y:S01]  /*03a0*/  UMOV UR6, 0x252049c0 ;  /* 0x252049c000067882 */ /* 0x000fe20000000000 */
[----:B------:R-:W-:-:S06]  /*03b0*/  UMOV UR7, 0x397b839a ;  /* 0x397b839a00077882 */ /* 0x000fcc0000000000 */
[----:B------:R-:W-:Y:S01]  /*03c0*/  DFMA R10, R10, -UR6, R12 ;  /* 0x800000060a0a7c2b */ /* 0x000fe2000800000c */
[----:B------:R-:W-:Y:S10]  /*03d0*/  @!P0 BRA `(.L_x_4) ;  /* 0x00000000001c8947 */ /* 0x000ff40003800000 */
[----:B------:R-:W-:Y:S01]  /*03e0*/  IMAD.MOV.U32 R0, RZ, RZ, R4 ;  /* 0x000000ffff007224 */ /* 0x000fe200078e0004 */
[----:B------:R-:W-:Y:S01]  /*03f0*/  MOV R20, 0x420 ;  /* 0x0000042000147802 */ /* 0x000fe20000000f00 */
[----:B------:R-:W-:-:S07]  /*0400*/  IMAD.MOV.U32 R19, RZ, RZ, R5 ;  /* 0x000000ffff137224 */ /* 0x000fce00078e0005 */
[----:B------:R-:W-:Y:S05]  /*0410*/  CALL.REL.NOINC `($_Z15csimpson_elem_yPdddi$__internal_trig_reduction_slowpathd) ;  /* 0x0000001c00b47944 */ /* 0x000fea0003c00000 */
[----:B------:R-:W-:Y:S02]  /*0420*/  IMAD.MOV.U32 R0, RZ, RZ, R4 ;  /* 0x000000ffff007224 */ /* 0x000fe400078e0004 */
[----:B------:R-:W-:Y:S02]  /*0430*/  IMAD.MOV.U32 R10, RZ, RZ, R16 ;  /* 0x000000ffff0a7224 */ /* 0x000fe400078e0010 */
[----:B------:R-:W-:-:S07]  /*0440*/  IMAD.MOV.U32 R11, RZ, RZ, R17 ;  /* 0x000000ffff0b7224 */ /* 0x000fce00078e0011 */
.L_x_4:
[----:B------:R-:W-:Y:S05]  /*0450*/  BSYNC.RECONVERGENT B1 ;  /* 0x0000000000017941 */ /* 0x000fea0003800200 */
.L_x_3:
[----:B------:R-:W-:-:S07]  /*0460*/  VIADD R0, R0, 0x1 ;  /* 0x0000000100007836 */ /* 0x000fce0000000000 */
.L_x_2:
[----:B------:R-:W-:Y:S05]  /*0470*/  BSYNC.RECONVERGENT B0 ;  /* 0x0000000000007941 */ /* 0x000fea0003800200 */
.L_x_1:
[----:B------:R-:W0:Y:S01]  /*0480*/  LDCU.64 UR6, c[0x4][0x8] ;  /* 0x01000100ff0677ac */ /* 0x000e220008000a00 */
[----:B------:R-:W-:-:S05]  /*0490*/  IMAD.SHL.U32 R4, R0, 0x40, RZ ;  /* 0x0000004000047824 */ /* 0x000fca00078e00ff */
[----:B------:R-:W-:-:S04]  /*04a0*/  LOP3.LUT R4, R4, 0x40, RZ, 0xc0, !PT ;  /* 0x0000004004047812 */ /* 0x000fc800078ec0ff */
[----:B0-----:R-:W-:-:S05]  /*04b0*/  IADD3 R24, P0, PT, R4, UR6, RZ ;  /* 0x0000000604187c10 */ /* 0x001fca000ff1e0ff */
[----:B------:R-:W-:-:S05]  /*04c0*/  IMAD.X R25, RZ, RZ, UR7, P0 ;  /* 0x00000007ff197e24 */ /* 0x000fca00080e06ff */
[----:B------:R-:W2:Y:S04]  /*04d0*/  LDG.E.128.CONSTANT R4, desc[UR4][R24.64] ;  /* 0x0000000418047981 */ /* 0x000ea8000c1e9d00 */
[----:B------:R-:W3:Y:S04]  /*04e0*/  LDG.E.128.CONSTANT R12, desc[UR4][R24.64+0x10] ;  /* 0x00001004180c7981 */ /* 0x000ee8000c1e9d00 */
[----:B------:R-:W4:Y:S01]  /*04f0*/  LDG.E.128.CONSTANT R20, desc[UR4][R24.64+0x20] ;  /* 0x0000200418147981 */ /* 0x000f22000c1e9d00 */
[----:B------:R-:W-:Y:S01]  /*0500*/  LOP3.LUT R16, R0, 0x1, RZ, 0xc0, !PT ;  /* 0x0000000100107812 */ /* 0x000fe200078ec0ff */
[----:B------:R-:W-:Y:S01]  /*0510*/  IMAD.MOV.U32 R26, RZ, RZ, 0x20fd8164 ;  /* 0x20fd8164ff1a7424 */ /* 0x000fe200078e00ff */
[----:B------:R-:W-:Y:S01]  /*0520*/  BSSY.RECONVERGENT B0, `(.L_x_5) ;  /* 0x0000018000007945 */ /* 0x000fe20003800200 */
[----:B------:R-:W-:Y:S01]  /*0530*/  IMAD.MOV.U32 R19, RZ, RZ, 0x3da8ff83 ;  /* 0x3da8ff83ff137424 */ /* 0x000fe200078e00ff */
[----:B------:R-:W-:Y:S01]  /*0540*/  ISETP.NE.U32.AND P0, PT, R16, 0x1, PT ;  /* 0x000000011000780c */ /* 0x000fe20003f05070 */
[----:B------:R-:W-:-:S03]  /*0550*/  DMUL R16, R10, R10 ;  /* 0x0000000a0a107228 */ /* 0x000fc60000000000 */
[----:B------:R-:W-:Y:S02]  /*0560*/  FSEL R26, R26, -8.06006814911005101289e+34, !P0 ;  /* 0xf9785eba1a1a7808 */ /* 0x000fe40004000000 */
[----:B------:R-:W-:-:S06]  /*0570*/  FSEL R27, -R19, 0.11223486810922622681, !P0 ;  /* 0x3de5db65131b7808 */ /* 0x000fcc0004000100 */
[----:B--2---:R-:W-:-:S08]  /*0580*/  DFMA R4, R16, R26, R4 ;  /* 0x0000001a1004722b */ /* 0x004fd00000000004 */
[----:B------:R-:W-:-:S08]  /*0590*/  DFMA R4, R16, R4, R6 ;  /* 0x000000041004722b */ /* 0x000fd00000000006 */
[----:B---3--:R-:W-:-:S08]  /*05a0*/  DFMA R4, R16, R4, R12 ;  /* 0x000000041004722b */ /* 0x008fd0000000000c */
[----:B------:R-:W-:-:S08]  /*05b0*/  DFMA R4, R16, R4, R14 ;  /* 0x000000041004722b */ /* 0x000fd0000000000e */
[----:B----4-:R-:W-:-:S08]  /*05c0*/  DFMA R4, R16, R4, R20 ;  /* 0x000000041004722b */ /* 0x010fd00000000014 */
[----:B------:R-:W-:-:S08]  /*05d0*/  DFMA R4, R16, R4, R22 ;  /* 0x000000041004722b */ /* 0x000fd00000000016 */
[----:B------:R-:W-:Y:S02]  /*05e0*/  DFMA R10, R4, R10, R10 ;  /* 0x0000000a040a722b */ /* 0x000fe4000000000a */
[----:B------:R-:W-:-:S10]  /*05f0*/  DFMA R4, R16, R4, 1 ;  /* 0x3ff000001004742b */ /* 0x000fd40000000004 */
[----:B------:R-:W-:Y:S02]  /*0600*/  FSEL R6, R4, R10, !P0 ;  /* 0x0000000a04067208 */ /* 0x000fe40004000000 */
[----:B------:R-:W-:Y:S02]  /*0610*/  FSEL R7, R5, R11, !P0 ;  /* 0x0000000b05077208 */ /* 0x000fe40004000000 */
[----:B------:R-:W-:Y:S02]  /*0620*/  LOP3.LUT P0, RZ, R0, 0x2, RZ, 0xc0, !PT ;  /* 0x0000000200ff7812 */ /* 0x000fe4000780c0ff */
[----:B------:R-:W-:Y:S02]  /*0630*/  MOV R0, 0x6a0 ;  /* 0x000006a000007802 */ /* 0x000fe40000000f00 */
[----:B------:R-:W-:-:S10]  /*0640*/  DADD R4, RZ, -R6 ;  /* 0x00000000ff047229 */ /* 0x000fd40000000806 */
[----:B------:R-:W-:Y:S02]  /*0650*/  FSEL R10, R6, R4, !P0 ;  /* 0x00000004060a7208 */ /* 0x000fe40004000000 */
[----:B------:R-:W-:-:S06]  /*0660*/  FSEL R11, R7, R5, !P0 ;  /* 0x00000005070b7208 */ /* 0x000fcc0004000000 */
[----:B------:R-:W-:-:S10]  /*0670*/  DADD R6, -RZ, |R10| ;  /* 0x00000000ff067229 */ /* 0x000fd4000000050a */
[----:B------:R-:W-:-:S07]  /*0680*/  IMAD.MOV.U32 R19, RZ, RZ, R7 ;  /* 0x000000ffff137224 */ /* 0x000fce00078e0007 */
[----:B------:R-:W-:Y:S05]  /*0690*/  CALL.REL.NOINC `($_Z15csimpson_elem_yPdddi$__internal_accurate_pow) ;  /* 0x0000001000707944 */ /* 0x000fea0003c00000 */
[----:B------:R-:W-:Y:S05]  /*06a0*/  BSYNC.RECONVERGENT B0 ;  /* 0x0000000000007941 */ /* 0x000fea0003800200 */
.L_x_5:
[----:B------:R-:W-:Y:S01]  /*06b0*/  DADD R6, R10, 2 ;  /* 0x400000000a067429 */ /* 0x000fe20000000000 */
[----:B------:R-:W-:Y:S01]  /*06c0*/  BSSY.RECONVERGENT B0, `(.L_x_6) ;  /* 0x000000f000007945 */ /* 0x000fe20003800200 */
[----:B------:R-:W-:Y:S02]  /*06d0*/  DSETP.NEU.AND P0, PT, |R8|, +INF , PT ;  /* 0x7ff000000800742a */ /* 0x000fe40003f0d200 */
[C---:B------:R-:W-:Y:S02]  /*06e0*/  DSETP.NEU.AND P2, PT, R10.reuse, RZ, PT ;  /* 0x000000ff0a00722a */ /* 0x040fe40003f4d000 */
[----:B------:R-:W-:-:S04]  /*06f0*/  DSETP.NEU.AND P1, PT, R10, 1, PT ;  /* 0x3ff000000a00742a */ /* 0x000fc80003f2d000 */
[----:B------:R-:W-:-:S04]  /*0700*/  LOP3.LUT R6, R7, 0x7ff00000, RZ, 0xc0, !PT ;  /* 0x7ff0000007067812 */ /* 0x000fc800078ec0ff */
[----:B------:R-:W-:Y:S02]  /*0710*/  ISETP.NE.AND P3, PT, R6, 0x7ff00000, PT ;  /* 0x7ff000000600780c */ /* 0x000fe40003f65270 */
[----:B------:R-:W-:Y:S02]  /*0720*/  @!P0 DMUL R16, RZ, R8 ;  /* 0x00000008ff108228 */ /* 0x000fe40000000000 */
[----:B------:R-:W-:-:S09]  /*0730*/  @!P2 CS2R R4, SRZ ;  /* 0x000000000004a805 */ /* 0x000fd2000001ff00 */
[----:B------:R-:W-:Y:S05]  /*0740*/  @P3 BRA `(.L_x_7) ;  /* 0x0000000000183947 */ /* 0x000fea0003800000 */
[----:B------:R-:W-:-:S14]  /*0750*/  DSETP.NAN.AND P2, PT, R10, R10, PT ;  /* 0x0000000a0a00722a */ /* 0x000fdc0003f48000 */
[----:B------:R-:W-:Y:S01]  /*0760*/  @P2 DADD R4, R10, 2 ;  /* 0x400000000a042429 */ /* 0x000fe20000000000 */
[----:B------:R-:W-:Y:S10]  /*0770*/  @P2 BRA `(.L_x_7) ;  /* 0x00000000000c2947 */ /* 0x000ff40003800000 */
[----:B------:R-:W-:-:S14]  /*0780*/  DSETP.NEU.AND P2, PT, |R10|, +INF , PT ;  /* 0x7ff000000a00742a */ /* 0x000fdc0003f4d200 */
[----:B------:R-:W-:Y:S02]  /*0790*/  @!P2 IMAD.MOV.U32 R4, RZ, RZ, 0x0 ;  /* 0x00000000ff04a424 */ /* 0x000fe400078e00ff */
[----:B------:R-:W-:-:S07]  /*07a0*/  @!P2 IMAD.MOV.U32 R5, RZ, RZ, 0x7ff00000 ;  /* 0x7ff00000ff05a424 */ /* 0x000fce00078e00ff */
.L_x_7:
[----:B------:R-:W-:Y:S05]  /*07b0*/  BSYNC.RECONVERGENT B0 ;  /* 0x0000000000007941 */ /* 0x000fea0003800200 */
.L_x_6:
[----:B------:R-:W-:Y:S01]  /*07c0*/  BSSY.RECONVERGENT B0, `(.L_x_8) ;  /* 0x000001d000007945 */ /* 0x000fe20003800200 */
[----:B------:R-:W-:Y:S01]  /*07d0*/  FSEL R10, R4, RZ, P1 ;  /* 0x000000ff040a7208 */ /* 0x000fe20000800000 */
[----:B------:R-:W-:Y:S01]  /*07e0*/  @!P0 IMAD.MOV.U32 R0, RZ, RZ, 0x1 ;  /* 0x00000001ff008424 */ /* 0x000fe200078e00ff */
[----:B------:R-:W-:Y:S01]  /*07f0*/  FSEL R11, R5, 1.875, P1 ;  /* 0x3ff00000050b7808 */ /* 0x000fe20000800000 */
[----:B------:R-:W-:Y:S06]  /*0800*/  @!P0 BRA `(.L_x_9) ;  /* 0x0000000000608947 */ /* 0x000fec0003800000 */
        /* <DEDUP_REMOVED lines=21> */
[----:B------:R-:W-:-:S07]  /*0960*/  IMAD.MOV.U32 R0, RZ, RZ, R4 ;  /* 0x000000ffff007224 */ /* 0x000fce00078e0004 */
.L_x_11:
[----:B------:R-:W-:Y:S05]  /*0970*/  BSYNC.RECONVERGENT B1 ;  /* 0x0000000000017941 */ /* 0x000fea0003800200 */
.L_x_10:
[----:B------:R-:W-:-:S07]  /*0980*/  VIADD R0, R0, 0x1 ;  /* 0x0000000100007836 */ /* 0x000fce0000000000 */
.L_x_9:
[----:B------:R-:W-:Y:S05]  /*0990*/  BSYNC.RECONVERGENT B0 ;  /* 0x0000000000007941 */ /* 0x000fea0003800200 */
.L_x_8:
        /* <DEDUP_REMOVED lines=35> */
.L_x_12:
[C---:B------:R-:W-:Y:S01]  /*0bd0*/  DADD R6, R8.reuse, 2 ;  /* 0x4000000008067429 */ /* 0x040fe20000000000 */
[----:B------:R-:W-:Y:S01]  /*0be0*/  BSSY.RECONVERGENT B0, `(.L_x_13) ;  /* 0x000000c000007945 */ /* 0x000fe20003800200 */
[----:B------:R-:W-:-:S08]  /*0bf0*/  DSETP.NEU.AND P0, PT, R8, RZ, PT ;  /* 0x000000ff0800722a */ /* 0x000fd00003f0d000 */
[----:B------:R-:W-:-:S04]  /*0c00*/  LOP3.LUT R6, R7, 0x7ff00000, RZ, 0xc0, !PT ;  /* 0x7ff0000007067812 */ /* 0x000fc800078ec0ff */
[----:B------:R-:W-:Y:S02]  /*0c10*/  ISETP.NE.AND P1, PT, R6, 0x7ff00000, PT ;  /* 0x7ff000000600780c */ /* 0x000fe40003f25270 */
[----:B------:R-:W-:-:S11]  /*0c20*/  @!P0 CS2R R4, SRZ ;  /* 0x0000000000048805 */ /* 0x000fd6000001ff00 */
[----:B------:R-:W-:Y:S05]  /*0c30*/  @P1 BRA `(.L_x_14) ;  /* 0x0000000000181947 */ /* 0x000fea0003800000 */
[----:B------:R-:W-:-:S14]  /*0c40*/  DSETP.NAN.AND P0, PT, R8, R8, PT ;  /* 0x000000080800722a */ /* 0x000fdc0003f08000 */
[----:B------:R-:W-:Y:S01]  /*0c50*/  @P0 DADD R4, R8, 2 ;  /* 0x4000000008040429 */ /* 0x000fe20000000000 */
[----:B------:R-:W-:Y:S10]  /*0c60*/  @P0 BRA `(.L_x_14) ;  /* 0x00000000000c0947 */ /* 0x000ff40003800000 */
[----:B------:R-:W-:-:S14]  /*0c70*/  DSETP.NEU.AND P0, PT, |R8|, +INF , PT ;  /* 0x7ff000000800742a */ /* 0x000fdc0003f0d200 */
[----:B------:R-:W-:Y:S02]  /*0c80*/  @!P0 IMAD.MOV.U32 R4, RZ, RZ, 0x0 ;  /* 0x00000000ff048424 */ /* 0x000fe400078e00ff */
[----:B------:R-:W-:-:S07]  /*0c90*/  @!P0 IMAD.MOV.U32 R5, RZ, RZ, 0x7ff00000 ;  /* 0x7ff00000ff058424 */ /* 0x000fce00078e00ff */
.L_x_14:
[----:B------:R-:W-:Y:S05]  /*0ca0*/  BSYNC.RECONVERGENT B0 ;  /* 0x0000000000007941 */ /* 0x000fea0003800200 */
.L_x_13:
[----:B------:R-:W-:Y:S01]  /*0cb0*/  DMUL R4, R4, 4 ;  /* 0x4010000004047828 */ /* 0x000fe20000000000 */
[----:B------:R-:W-:Y:S01]  /*0cc0*/  BSSY.RECONVERGENT B0, `(.L_x_15) ;  /* 0x0000023000007945 */ /* 0x000fe20003800200 */
[----:B------:R-:W-:Y:S02]  /*0cd0*/  DSETP.NEU.AND P1, PT, |R2|, +INF , PT ;  /* 0x7ff000000200742a */ /* 0x000fe40003f2d200 */
[----:B------:R-:W-:-:S06]  /*0ce0*/  DSETP.NEU.AND P0, PT, R8, 1, PT ;  /* 0x3ff000000800742a */ /* 0x000fcc0003f0d000 */
[----:B------:R-:W-:Y:S02]  /*0cf0*/  FSEL R4, R4, RZ, P0 ;  /* 0x000000ff04047208 */ /* 0x000fe40000000000 */
[----:B------:R-:W-:-:S04]  /*0d00*/  FSEL R5, R5, 2.25, P0 ;  /* 0x4010000005057808 */ /* 0x000fc80000000000 */
[----:B------:R-:W-:Y:S01]  /*0d10*/  @!P1 DMUL R8, RZ, R2 ;  /* 0x00000002ff089228 */ /* 0x000fe20000000000 */
[----:B------:R-:W-:Y:S01]  /*0d20*/  @!P1 IMAD.MOV.U32 R0, RZ, RZ, 0x1 ;  /* 0x00000001ff009424 */ /* 0x000fe200078e00ff */
[----:B------:R-:W-:Y:S01]  /*0d30*/  DADD R10, R10, R4 ;  /* 0x000000000a0a7229 */ /* 0x000fe20000000004 */
[----:B------:R-:W-:Y:S10]  /*0d40*/  @!P1 BRA `(.L_x_16) ;  /* 0x0000000000689947 */ /* 0x000ff40003800000 */
        /* <DEDUP_REMOVED lines=24> */
.L_x_18:
[----:B------:R-:W-:Y:S05]  /*0ed0*/  BSYNC.RECONVERGENT B1 ;  /* 0x0000000000017941 */ /* 0x000fea0003800200 */
.L_x_17:
[----:B------:R-:W-:-:S07]  /*0ee0*/  VIADD R0, R0, 0x1 ;  /* 0x0000000100007836 */ /* 0x000fce0000000000 */
.L_x_16:
[----:B------:R-:W-:Y:S05]  /*0ef0*/  BSYNC.RECONVERGENT B0 ;  /* 0x0000000000007941 */ /* 0x000fea0003800200 */
.L_x_15:
        /* <DEDUP_REMOVED lines=35> */
.L_x_19:
[C---:B------:R-:W-:Y:S01]  /*1130*/  DADD R6, R2.reuse, 2 ;  /* 0x4000000002067429 */ /* 0x040fe20000000000 */
[----:B------:R-:W0:Y:S01]  /*1140*/  LDC.64 R8, c[0x0][0x380] ;  /* 0x0000e000ff087b82 */ /* 0x000e220000000a00 */
[C---:B------:R-:W-:Y:S01]  /*1150*/  DSETP.NEU.AND P1, PT, R2.reuse, RZ, PT ;  /* 0x000000ff0200722a */ /* 0x040fe20003f2d000 */
[----:B------:R-:W-:Y:S01]  /*1160*/  BSSY.RECONVERGENT B0, `(.L_x_20) ;  /* 0x000000c000007945 */ /* 0x000fe20003800200 */
[----:B------:R-:W-:-:S06]  /*1170*/  DSETP.NEU.AND P0, PT, R2, 1, PT ;  /* 0x3ff000000200742a */ /* 0x000fcc0003f0d000 */
        /* <DEDUP_REMOVED lines=10> */
.L_x_21:
[----:B------:R-:W-:Y:S05]  /*1220*/  BSYNC.RECONVERGENT B0 ;  /* 0x0000000000007941 */ /* 0x000fea0003800200 */
.L_x_20:
[----:B------:R-:W-:Y:S01]  /*1230*/  FSEL R2, R4, RZ, P0 ;  /* 0x000000ff04027208 */ /* 0x000fe20000000000 */
[----:B0-----:R-:W-:Y:S01]  /*1240*/  IMAD.WIDE R18, R18, 0x8, R8 ;  /* 0x0000000812127825 */ /* 0x001fe200078e0208 */
[----:B------:R-:W-:-:S06]  /*1250*/  FSEL R3, R5, 1.875, P0 ;  /* 0x3ff0000005037808 */ /* 0x000fcc0000000000 */
[----:B------:R-:W-:-:S07]  /*1260*/  DADD R10, R10, R2 ;  /* 0x000000000a0a7229 */ /* 0x000fce0000000002 */
[----:B------:R-:W-:Y:S01]  /*1270*/  STG.E.64 desc[UR4][R18.64], R10 ;  /* 0x0000000a12007986 */ /* 0x000fe2000c101b04 */
[----:B------:R-:W-:Y:S05]  /*1280*/  EXIT ;  /* 0x000000000000794d */ /* 0x000fea0003800000 */
        .weak           $__internal_0_$__cuda_sm20_div_rn_f64_full
        .type           $__internal_0_$__cuda_sm20_div_rn_f64_full,@function
        .size           $__internal_0_$__cuda_sm20_div_rn_f64_full,($_Z15csimpson_elem_yPdddi$__internal_accurate_pow - $__internal_0_$__cuda_sm20_div_rn_f64_full)
$__internal_0_$__cuda_sm20_div_rn_f64_full:
[C---:B------:R-:W-:Y:S01]  /*1290*/  FSETP.GEU.AND P0, PT, |R5|.reuse, 1.469367938527859385e-39, PT ;  /* 0x001000000500780b */ /* 0x040fe20003f0e200 */
[----:B------:R-:W-:Y:S01]  /*12a0*/  IMAD.MOV.U32 R8, RZ, RZ, 0x1 ;  /* 0x00000001ff087424 */ /* 0x000fe200078e00ff */
[C---:B------:R-:W-:Y:S01]  /*12b0*/  LOP3.LUT R2, R5.reuse, 0x800fffff, RZ, 0xc0, !PT ;  /* 0x800fffff05027812 */ /* 0x040fe200078ec0ff */
[----:B------:R-:W-:Y:S01]  /*12c0*/  IMAD.MOV.U32 R12, RZ, RZ, 0x1ca00000 ;  /* 0x1ca00000ff0c7424 */ /* 0x000fe200078e00ff */
[----:B------:R-:W-:Y:S02]  /*12d0*/  LOP3.LUT R14, R5, 0x7ff00000, RZ, 0xc0, !PT ;  /* 0x7ff00000050e7812 */ /* 0x000fe400078ec0ff */
[----:B------:R-:W-:Y:S01]  /*12e0*/  LOP3.LUT R3, R2, 0x3ff00000, RZ, 0xfc, !PT ;  /* 0x3ff0000002037812 */ /* 0x000fe200078efcff */
[----:B------:R-:W-:Y:S01]  /*12f0*/  IMAD.MOV.U32 R2, RZ, RZ, R4 ;  /* 0x000000ffff027224 */ /* 0x000fe200078e0004 */
[----:B------:R-:W-:-:S04]  /*1300*/  LOP3.LUT R13, R7, 0x7ff00000, RZ, 0xc0, !PT ;  /* 0x7ff00000070d7812 */ /* 0x000fc800078ec0ff */
[----:B------:R-:W-:Y:S01]  /*1310*/  ISETP.GE.U32.AND P1, PT, R13, R14, PT ;  /* 0x0000000e0d00720c */ /* 0x000fe20003f26070 */
[----:B------:R-:W-:Y:S01]  /*1320*/  @!P0 DMUL R2, R4, 8.98846567431157953865e+307 ;  /* 0x7fe0000004028828 */ /* 0x000fe20000000000 */
[----:B------:R-:W-:-:S05]  /*1330*/  IMAD.MOV.U32 R20, RZ, RZ, R13 ;  /* 0x000000ffff147224 */ /* 0x000fca00078e000d */
[----:B------:R-:W0:Y:S02]  /*1340*/  MUFU.RCP64H R9, R3 ;  /* 0x0000000300097308 */ /* 0x000e240000001800 */
[----:B0-----:R-:W-:-:S08]  /*1350*/  DFMA R10, R8, -R2, 1 ;  /* 0x3ff00000080a742b */ /* 0x001fd00000000802 */
[----:B------:R-:W-:-:S08]  /*1360*/  DFMA R10, R10, R10, R10 ;  /* 0x0000000a0a0a722b */ /* 0x000fd0000000000a */
[----:B------:R-:W-:Y:S01]  /*1370*/  DFMA R10, R8, R10, R8 ;  /* 0x0000000a080a722b */ /* 0x000fe20000000008 */
[----:B------:R-:W-:Y:S01]  /*1380*/  SEL R9, R12, 0x63400000, !P1 ;  /* 0x634000000c097807 */ /* 0x000fe20004800000 */
[----:B------:R-:W-:Y:S01]  /*1390*/  IMAD.MOV.U32 R8, RZ, RZ, R6 ;  /* 0x000000ffff087224 */ /* 0x000fe200078e0006 */
[----:B------:R-:W-:Y:S02]  /*13a0*/  FSETP.GEU.AND P1, PT, |R7|, 1.469367938527859385e-39, PT ;  /* 0x001000000700780b */ /* 0x000fe40003f2e200 */
[----:B------:R-:W-:-:S03]  /*13b0*/  LOP3.LUT R9, R9, 0x800fffff, R7, 0xf8, !PT ;  /* 0x800fffff09097812 */ /* 0x000fc600078ef807 */
[----:B------:R-:W-:-:S08]  /*13c0*/  DFMA R16, R10, -R2, 1 ;  /* 0x3ff000000a10742b */ /* 0x000fd00000000802 */
[----:B------:R-:W-:Y:S01]  /*13d0*/  DFMA R10, R10, R16, R10 ;  /* 0x000000100a0a722b */ /* 0x000fe2000000000a */
[----:B------:R-:W-:Y:S10]  /*13e0*/  @P1 BRA `(.L_x_22) ;  /* 0x0000000000201947 */ /* 0x000ff40003800000 */
[----:B------:R-:W-:-:S04]  /*13f0*/  LOP3.LUT R16, R5, 0x7ff00000, RZ, 0xc0, !PT ;  /* 0x7ff0000005107812 */ /* 0x000fc800078ec0ff */
[----:B------:R-:W-:Y:S01]  /*1400*/  ISETP.GE.U32.AND P1, PT, R13, R16, PT ;  /* 0x000000100d00720c */ /* 0x000fe20003f26070 */
[----:B------:R-:W-:-:S03]  /*1410*/  IMAD.MOV.U32 R16, RZ, RZ, RZ ;  /* 0x000000ffff107224 */ /* 0x000fc600078e00ff */
[----:B------:R-:W-:-:S04]  /*1420*/  SEL R15, R12, 0x63400000, !P1 ;  /* 0x634000000c0f7807 */ /* 0x000fc80004800000 */
[----:B------:R-:W-:-:S04]  /*1430*/  LOP3.LUT R15, R15, 0x80000000, R7, 0xf8, !PT ;  /* 0x800000000f0f7812 */ /* 0x000fc800078ef807 */
[----:B------:R-:W-:-:S06]  /*1440*/  LOP3.LUT R17, R15, 0x100000, RZ, 0xfc, !PT ;  /* 0x001000000f117812 */ /* 0x000fcc00078efcff */
[----:B------:R-:W-:-:S10]  /*1450*/  DFMA R8, R8, 2, -R16 ;  /* 0x400000000808782b */ /* 0x000fd40000000810 */
[----:B------:R-:W-:-:S07]  /*1460*/  LOP3.LUT R20, R9, 0x7ff00000, RZ, 0xc0, !PT ;  /* 0x7ff0000009147812 */ /* 0x000fce00078ec0ff */
.L_x_22:
[----:B------:R-:W-:Y:S01]  /*1470*/  IMAD.MOV.U32 R19, RZ, RZ, R14 ;  /* 0x000000ffff137224 */ /* 0x000fe200078e000e */
[----:B------:R-:W-:Y:S01]  /*1480*/  @!P0 LOP3.LUT R19, R3, 0x7ff00000, RZ, 0xc0, !PT ;  /* 0x7ff0000003138812 */ /* 0x000fe200078ec0ff */
[----:B------:R-:W-:Y:S01]  /*1490*/  VIADD R21, R20, 0xffffffff ;  /* 0xffffffff14157836 */ /* 0x000fe20000000000 */
[----:B------:R-:W-:-:S03]  /*14a0*/  DMUL R16, R10, R8 ;  /* 0x000000080a107228 */ /* 0x000fc60000000000 */
[----:B------:R-:W-:Y:S01]  /*14b0*/  VIADD R22, R19, 0xffffffff ;  /* 0xffffffff13167836 */ /* 0x000fe20000000000 */
[----:B------:R-:W-:-:S04]  /*14c0*/  ISETP.GT.U32.AND P0, PT, R21, 0x7feffffe, PT ;  /* 0x7feffffe1500780c */ /* 0x000fc80003f04070 */
[----:B------:R-:W-:Y:S01]  /*14d0*/  ISETP.GT.U32.OR P0, PT, R22, 0x7feffffe, P0 ;  /* 0x7feffffe1600780c */ /* 0x000fe20000704470 */
[----:B------:R-:W-:-:S08]  /*14e0*/  DFMA R14, R16, -R2, R8 ;  /* 0x80000002100e722b */ /* 0x000fd00000000008 */
[----:B------:R-:W-:-:S04]  /*14f0*/  DFMA R10, R10, R14, R16 ;  /* 0x0000000e0a0a722b */ /* 0x000fc80000000010 */
[----:B------:R-:W-:Y:S07]  /*1500*/  @P0 BRA `(.L_x_23) ;  /* 0x00000000006c0947 */ /* 0x000fee0003800000 */
[----:B------:R-:W-:-:S04]  /*1510*/  LOP3.LUT R14, R5, 0x7ff00000, RZ, 0xc0, !PT ;  /* 0x7ff00000050e7812 */ /* 0x000fc800078ec0ff */
[CC--:B------:R-:W-:Y:S02]  /*1520*/  VIADDMNMX R6, R13.reuse, -R14.reuse, 0xb9600000, !PT ;  /* 0xb96000000d067446 */ /* 0x0c0fe4000780090e */
[----:B------:R-:W-:Y:S02]  /*1530*/  ISETP.GE.U32.AND P0, PT, R13, R14, PT ;  /* 0x0000000e0d00720c */ /* 0x000fe40003f06070 */
[----:B------:R-:W-:Y:S02]  /*1540*/  VIMNMX R6, PT, PT, R6, 0x46a00000, PT ;  /* 0x46a0000006067848 */ /* 0x000fe40003fe0100 */
[----:B------:R-:W-:-:S05]  /*1550*/  SEL R7, R12, 0x63400000, !P0 ;  /* 0x634000000c077807 */ /* 0x000fca0004000000 */
[----:B------:R-:W-:Y:S02]  /*1560*/  IMAD.IADD R14, R6, 0x1, -R7 ;  /* 0x00000001060e7824 */ /* 0x000fe400078e0a07 */
[----:B------:R-:W-:Y:S02]  /*1570*/  IMAD.MOV.U32 R6, RZ, RZ, RZ ;  /* 0x000000ffff067224 */ /* 0x000fe400078e00ff */
[----:B------:R-:W-:-:S06]  /*1580*/  VIADD R7, R14, 0x7fe00000 ;  /* 0x7fe000000e077836 */ /* 0x000fcc0000000000 */
[----:B------:R-:W-:-:S10]  /*1590*/  DMUL R12, R10, R6 ;  /* 0x000000060a0c7228 */ /* 0x000fd40000000000 */
[----:B------:R-:W-:-:S13]  /*15a0*/  FSETP.GTU.AND P0, PT, |R13|, 1.469367938527859385e-39, PT ;  /* 0x001000000d00780b */ /* 0x000fda0003f0c200 */
[----:B------:R-:W-:Y:S05]  /*15b0*/  @P0 BRA `(.L_x_24) ;  /* 0x0000000000940947 */ /* 0x000fea0003800000 */
[----:B------:R-:W-:Y:S01]  /*15c0*/  DFMA R2, R10, -R2, R8 ;  /* 0x800000020a02722b */ /* 0x000fe20000000008 */
[----:B------:R-:W-:-:S09]  /*15d0*/  IMAD.MOV.U32 R6, RZ, RZ, RZ ;  /* 0x000000ffff067224 */ /* 0x000fd200078e00ff */
[C---:B------:R-:W-:Y:S02]  /*15e0*/  FSETP.NEU.AND P0, PT, R3.reuse, RZ, PT ;  /* 0x000000ff0300720b */ /* 0x040fe40003f0d000 */
[----:B------:R-:W-:-:S04]  /*15f0*/  LOP3.LUT R5, R3, 0x80000000, R5, 0x48, !PT ;  /* 0x8000000003057812 */ /* 0x000fc800078e4805 */
[----:B------:R-:W-:-:S07]  /*1600*/  LOP3.LUT R7, R5, R7, RZ, 0xfc, !PT ;  /* 0x0000000705077212 */ /* 0x000fce00078efcff */
[----:B------:R-:W-:Y:S05]  /*1610*/  @!P0 BRA `(.L_x_24) ;  /* 0x00000000007c8947 */ /* 0x000fea0003800000 */
[----:B------:R-:W-:Y:S01]  /*1620*/  IMAD.MOV R3, RZ, RZ, -R14 ;  /* 0x000000ffff037224 */ /* 0x000fe200078e0a0e */
[----:B------:R-:W-:Y:S01]  /*1630*/  DMUL.RP R6, R10, R6 ;  /* 0x000000060a067228 */ /* 0x000fe20000008000 */
[----:B------:R-:W-:-:S06]  /*1640*/  IMAD.MOV.U32 R2, RZ, RZ, RZ ;  /* 0x000000ffff027224 */ /* 0x000fcc00078e00ff */
[----:B------:R-:W-:-:S03]  /*1650*/  DFMA R2, R12, -R2, R10 ;  /* 0x800000020c02722b */ /* 0x000fc6000000000a */
[----:B------:R-:W-:-:S03]  /*1660*/  LOP3.LUT R5, R7, R5, RZ, 0x3c, !PT ;  /* 0x0000000507057212 */ /* 0x000fc600078e3cff */
[----:B------:R-:W-:-:S04]  /*1670*/  IADD3 R2, PT, PT, -R14, -0x43300000, RZ ;  /* 0xbcd000000e027810 */ /* 0x000fc80007ffe1ff */
[----:B------:R-:W-:-:S04]  /*1680*/  FSETP.NEU.AND P0, PT, |R3|, R2, PT ;  /* 0x000000020300720b */ /* 0x000fc80003f0d200 */
[----:B------:R-:W-:Y:S02]  /*1690*/  FSEL R12, R6, R12, !P0 ;  /* 0x0000000c060c7208 */ /* 0x000fe40004000000 */
[----:B------:R-:W-:Y:S01]  /*16a0*/  FSEL R13, R5, R13, !P0 ;  /* 0x0000000d050d7208 */ /* 0x000fe20004000000 */
[----:B------:R-:W-:Y:S06]  /*16b0*/  BRA `(.L_x_24) ;  /* 0x0000000000547947 */ /* 0x000fec0003800000 */
.L_x_23:
[----:B------:R-:W-:-:S14]  /*16c0*/  DSETP.NAN.AND P0, PT, R6, R6, PT ;  /* 0x000000060600722a */ /* 0x000fdc0003f08000 */
[----:B------:R-:W-:Y:S05]  /*16d0*/  @P0 BRA `(.L_x_25) ;  /* 0x0000000000440947 */ /* 0x000fea0003800000 */
[----:B------:R-:W-:-:S14]  /*16e0*/  DSETP.NAN.AND P0, PT, R4, R4, PT ;  /* 0x000000040400722a */ /* 0x000fdc0003f08000 */
[----:B------:R-:W-:Y:S05]  /*16f0*/  @P0 BRA `(.L_x_26) ;  /* 0x0000000000300947 */ /* 0x000fea0003800000 */
[----:B------:R-:W-:Y:S01]  /*1700*/  ISETP.NE.AND P0, PT, R20, R19, PT ;  /* 0x000000131400720c */ /* 0x000fe20003f05270 */
[----:B------:R-:W-:Y:S02]  /*1710*/  IMAD.MOV.U32 R12, RZ, RZ, 0x0 ;  /* 0x00000000ff0c7424 */ /* 0x000fe400078e00ff */
[----:B------:R-:W-:-:S10]  /*1720*/  IMAD.MOV.U32 R13, RZ, RZ, -0x80000 ;  /* 0xfff80000ff0d7424 */ /* 0x000fd400078e00ff */
[----:B------:R-:W-:Y:S05]  /*1730*/  @!P0 BRA `(.L_x_24) ;  /* 0x0000000000348947 */ /* 0x000fea0003800000 */
[----:B------:R-:W-:Y:S02]  /*1740*/  ISETP.NE.AND P0, PT, R20, 0x7ff00000, PT ;  /* 0x7ff000001400780c */ /* 0x000fe40003f05270 */
[----:B------:R-:W-:Y:S02]  /*1750*/  LOP3.LUT R13, R7, 0x80000000, R5, 0x48, !PT ;  /* 0x80000000070d7812 */ /* 0x000fe400078e4805 */
[----:B------:R-:W-:-:S13]  /*1760*/  ISETP.EQ.OR P0, PT, R19, RZ, !P0 ;  /* 0x000000ff1300720c */ /* 0x000fda0004702670 */
[----:B------:R-:W-:Y:S01]  /*1770*/  @P0 LOP3.LUT R2, R13, 0x7ff00000, RZ, 0xfc, !PT ;  /* 0x7ff000000d020812 */ /* 0x000fe200078efcff */
[----:B------:R-:W-:Y:S02]  /*1780*/  @!P0 IMAD.MOV.U32 R12, RZ, RZ, RZ ;  /* 0x000000ffff0c8224 */ /* 0x000fe400078e00ff */
[----:B------:R-:W-:Y:S02]  /*1790*/  @P0 IMAD.MOV.U32 R12, RZ, RZ, RZ ;  /* 0x000000ffff0c0224 */ /* 0x000fe400078e00ff */
[----:B------:R-:W-:Y:S01]  /*17a0*/  @P0 IMAD.MOV.U32 R13, RZ, RZ, R2 ;  /* 0x000000ffff0d0224 */ /* 0x000fe200078e0002 */
[----:B------:R-:W-:Y:S06]  /*17b0*/  BRA `(.L_x_24) ;  /* 0x0000000000147947 */ /* 0x000fec0003800000 */
.L_x_26:
[----:B------:R-:W-:Y:S01]  /*17c0*/  LOP3.LUT R13, R5, 0x80000, RZ, 0xfc, !PT ;  /* 0x00080000050d7812 */ /* 0x000fe200078efcff */
[----:B------:R-:W-:Y:S01]  /*17d0*/  IMAD.MOV.U32 R12, RZ, RZ, R4 ;  /* 0x000000ffff0c7224 */ /* 0x000fe200078e0004 */
[----:B------:R-:W-:Y:S06]  /*17e0*/  BRA `(.L_x_24) ;  /* 0x0000000000087947 */ /* 0x000fec0003800000 */
.L_x_25:
[----:B------:R-:W-:Y:S01]  /*17f0*/  LOP3.LUT R13, R7, 0x80000, RZ, 0xfc, !PT ;  /* 0x00080000070d7812 */ /* 0x000fe200078efcff */
[----:B------:R-:W-:-:S07]  /*1800*/  IMAD.MOV.U32 R12, RZ, RZ, R6 ;  /* 0x000000ffff0c7224 */ /* 0x000fce00078e0006 */
.L_x_24:
[----:B------:R-:W-:Y:S02]  /*1810*/  IMAD.MOV.U32 R2, RZ, RZ, R0 ;  /* 0x000000ffff027224 */ /* 0x000fe400078e0000 */
[----:B------:R-:W-:Y:S02]  /*1820*/  IMAD.MOV.U32 R3, RZ, RZ, 0x0 ;  /* 0x00000000ff037424 */ /* 0x000fe400078e00ff */
[----:B------:R-:W-:Y:S02]  /*1830*/  IMAD.MOV.U32 R8, RZ, RZ, R12 ;  /* 0x000000ffff087224 */ /* 0x000fe400078e000c */
[----:B------:R-:W-:Y:S01]  /*1840*/  IMAD.MOV.U32 R9, RZ, RZ, R13 ;  /* 0x000000ffff097224 */ /* 0x000fe200078e000d */
[----:B------:R-:W-:Y:S06]  /*1850*/  RET.REL.NODEC R2 `(_Z15csimpson_elem_yPdddi) ;  /* 0xffffffe402e87950 */ /* 0x000fec0003c3ffff */
        .type           $_Z15csimpson_elem_yPdddi$__internal_accurate_pow,@function
        .size           $_Z15csimpson_elem_yPdddi$__internal_accurate_pow,($_Z15csimpson_elem_yPdddi$__internal_trig_reduction_slowpathd - $_Z15csimpson_elem_yPdddi$__internal_accurate_pow)
$_Z15csimpson_elem_yPdddi$__internal_accurate_pow:
[----:B------:R-:W-:Y:S01]  /*1860*/  ISETP.GT.U32.AND P0, PT, R19, 0xfffff, PT ;  /* 0x000fffff1300780c */ /* 0x000fe20003f04070 */
[--C-:B------:R-:W-:Y:S01]  /*1870*/  IMAD.MOV.U32 R7, RZ, RZ, R19.reuse ;  /* 0x000000ffff077224 */ /* 0x100fe200078e0013 */
[----:B------:R-:W-:Y:S01]  /*1880*/  UMOV UR6, 0x7d2cafe2 ;  /* 0x7d2cafe200067882 */ /* 0x000fe20000000000 */
[----:B------:R-:W-:Y:S01]  /*1890*/  IMAD.MOV.U32 R16, RZ, RZ, RZ ;  /* 0x000000ffff107224 */ /* 0x000fe200078e00ff */
[----:B------:R-:W-:Y:S01]  /*18a0*/  UMOV UR7, 0x3eb0f5ff ;  /* 0x3eb0f5ff00077882 */ /* 0x000fe20000000000 */
[----:B------:R-:W-:Y:S01]  /*18b0*/  IMAD.MOV.U32 R14, RZ, RZ, 0x41ad3b5a ;  /* 0x41ad3b5aff0e7424 */ /* 0x000fe200078e00ff */
[----:B------:R-:W-:Y:S01]  /*18c0*/  SHF.R.U32.HI R19, RZ, 0x14, R19 ;  /* 0x00000014ff137819 */ /* 0x000fe20000011613 */
[----:B------:R-:W-:Y:S01]  /*18d0*/  IMAD.MOV.U32 R15, RZ, RZ, 0x3ed0f5d2 ;  /* 0x3ed0f5d2ff0f7424 */ /* 0x000fe200078e00ff */
[----:B------:R-:W-:Y:S01]  /*18e0*/  UMOV UR8, 0x3b39803f ;  /* 0x3b39803f00087882 */ /* 0x000fe20000000000 */
[----:B------:R-:W-:-:S04]  /*18f0*/  UMOV UR9, 0x3c7abc9e ;  /* 0x3c7abc9e00097882 */ /* 0x000fc80000000000 */
[----:B------:R-:W-:-:S10]  /*1900*/  @!P0 DMUL R4, R6, 1.80143985094819840000e+16 ;  /* 0x4350000006048828 */ /* 0x000fd40000000000 */
[----:B------:R-:W-:Y:S01]  /*1910*/  @!P0 IMAD.MOV.U32 R7, RZ, RZ, R5 ;  /* 0x000000ffff078224 */ /* 0x000fe200078e0005 */
[----:B------:R-:W-:Y:S01]  /*1920*/  @!P0 LEA.HI R19, R5, 0xffffffca, RZ, 0xc ;  /* 0xffffffca05138811 */ /* 0x000fe200078f60ff */
[----:B------:R-:W-:-:S03]  /*1930*/  @!P0 IMAD.MOV.U32 R6, RZ, RZ, R4 ;  /* 0x000000ffff068224 */ /* 0x000fc600078e0004 */
[----:B------:R-:W-:Y:S01]  /*1940*/  LOP3.LUT R7, R7, 0x800fffff, RZ, 0xc0, !PT ;  /* 0x800fffff07077812 */ /* 0x000fe200078ec0ff */
[----:B------:R-:W-:Y:S02]  /*1950*/  IMAD.MOV.U32 R12, RZ, RZ, R6 ;  /* 0x000000ffff0c7224 */ /* 0x000fe400078e0006 */
[----:B------:R-:W-:Y:S01]  /*1960*/  VIADD R4, R19, 0xfffffc01 ;  /* 0xfffffc0113047836 */ /* 0x000fe20000000000 */
[----:B------:R-:W-:-:S04]  /*1970*/  LOP3.LUT R13, R7, 0x3ff00000, RZ, 0xfc, !PT ;  /* 0x3ff00000070d7812 */ /* 0x000fc800078efcff */
[----:B------:R-:W-:-:S13]  /*1980*/  ISETP.GE.U32.AND P1, PT, R13, 0x3ff6a09f, PT ;  /* 0x3ff6a09f0d00780c */ /* 0x000fda0003f26070 */
[----:B------:R-:W-:Y:S02]  /*1990*/  @P1 VIADD R7, R13, 0xfff00000 ;  /* 0xfff000000d071836 */ /* 0x000fe40000000000 */
[----:B------:R-:W-:Y:S02]  /*19a0*/  @P1 VIADD R4, R19, 0xfffffc02 ;  /* 0xfffffc0213041836 */ /* 0x000fe40000000000 */
[----:B------:R-:W-:-:S06]  /*19b0*/  @P1 IMAD.MOV.U32 R13, RZ, RZ, R7 ;  /* 0x000000ffff0d1224 */ /* 0x000fcc00078e0007 */
[C---:B------:R-:W-:Y:S02]  /*19c0*/  DADD R20, R12.reuse, 1 ;  /* 0x3ff000000c147429 */ /* 0x040fe40000000000 */
[----:B------:R-:W-:-:S04]  /*19d0*/  DADD R12, R12, -1 ;  /* 0xbff000000c0c7429 */ /* 0x000fc80000000000 */
[----:B------:R-:W0:Y:S02]  /*19e0*/  MUFU.RCP64H R17, R21 ;  /* 0x0000001500117308 */ /* 0x000e240000001800 */
[----:B0-----:R-:W-:-:S08]  /*19f0*/  DFMA R6, -R20, R16, 1 ;  /* 0x3ff000001406742b */ /* 0x001fd00000000110 */
[----:B------:R-:W-:-:S08]  /*1a00*/  DFMA R6, R6, R6, R6 ;  /* 0x000000060606722b */ /* 0x000fd00000000006 */
[----:B------:R-:W-:-:S08]  /*1a10*/  DFMA R16, R16, R6, R16 ;  /* 0x000000061010722b */ /* 0x000fd00000000010 */
[----:B------:R-:W-:-:S08]  /*1a20*/  DMUL R6, R12, R16 ;  /* 0x000000100c067228 */ /* 0x000fd00000000000 */
[----:B------:R-:W-:-:S08]  /*1a30*/  DFMA R6, R12, R16, R6 ;  /* 0x000000100c06722b */ /* 0x000fd00000000006 */
[----:B------:R-:W-:-:S08]  /*1a40*/  DMUL R24, R6, R6 ;  /* 0x0000000606187228 */ /* 0x000fd00000000000 */
[----:B------:R-:W-:Y:S01]  /*1a50*/  DFMA R14, R24, UR6, R14 ;  /* 0x00000006180e7c2b */ /* 0x000fe2000800000e */
[----:B------:R-:W-:Y:S01]  /*1a60*/  UMOV UR6, 0x75488a3f ;  /* 0x75488a3f00067882 */ /* 0x000fe20000000000 */
[----:B------:R-:W-:-:S06]  /*1a70*/  UMOV UR7, 0x3ef3b20a ;  /* 0x3ef3b20a00077882 */ /* 0x000fcc0000000000 */
[----:B------:R-:W-:Y:S01]  /*1a80*/  DFMA R22, R24, R14, UR6 ;  /* 0x0000000618167e2b */ /* 0x000fe2000800000e */
[----:B------:R-:W-:Y:S01]  /*1a90*/  UMOV UR6, 0xe4faecd5 ;  /* 0xe4faecd500067882 */ /* 0x000fe20000000000 */
[----:B------:R-:W-:Y:S01]  /*1aa0*/  UMOV UR7, 0x3f1745cd ;  /* 0x3f1745cd00077882 */ /* 0x000fe20000000000 */
[----:B------:R-:W-:-:S05]  /*1ab0*/  DADD R14, R12, -R6 ;  /* 0x000000000c0e7229 */ /* 0x000fca0000000806 */
[----:B------:R-:W-:Y:S01]  /*1ac0*/  DFMA R22, R24, R22, UR6 ;  /* 0x0000000618167e2b */ /* 0x000fe20008000016 */
[----:B------:R-:W-:Y:S01]  /*1ad0*/  UMOV UR6, 0x258a578b ;  /* 0x258a578b00067882 */ /* 0x000fe20000000000 */
[----:B------:R-:W-:Y:S01]  /*1ae0*/  UMOV UR7, 0x3f3c71c7 ;  /* 0x3f3c71c700077882 */ /* 0x000fe20000000000 */
[----:B------:R-:W-:-:S05]  /*1af0*/  DADD R14, R14, R14 ;  /* 0x000000000e0e7229 */ /* 0x000fca000000000e */
[----:B------:R-:W-:Y:S01]  /*1b00*/  DFMA R22, R24, R22, UR6 ;  /* 0x0000000618167e2b */ /* 0x000fe20008000016 */
[----:B------:R-:W-:Y:S01]  /*1b10*/  UMOV UR6, 0x9242b910 ;  /* 0x9242b91000067882 */ /* 0x000fe20000000000 */
[----:B------:R-:W-:Y:S01]  /*1b20*/  UMOV UR7, 0x3f624924 ;  /* 0x3f62492400077882 */ /* 0x000fe20000000000 */
[----:B------:R-:W-:-:S05]  /*1b30*/  DFMA R14, R12, -R6, R14 ;  /* 0x800000060c0e722b */ /* 0x000fca000000000e */
[----:B------:R-:W-:Y:S01]  /*1b40*/  DFMA R22, R24, R22, UR6 ;  /* 0x0000000618167e2b */ /* 0x000fe20008000016 */
[----:B------:R-:W-:Y:S01]  /*1b50*/  UMOV UR6, 0x99999dfb ;  /* 0x99999dfb00067882 */ /* 0x000fe20000000000 */
[----:B------:R-:W-:Y:S01]  /*1b60*/  UMOV UR7, 0x3f899999 ;  /* 0x3f89999900077882 */ /* 0x000fe20000000000 */
[----:B------:R-:W-:Y:S02]  /*1b70*/  DMUL R14, R16, R14 ;  /* 0x0000000e100e7228 */ /* 0x000fe40000000000 */
[----:B------:R-:W-:-:S03]  /*1b80*/  DMUL R16, R6, R6 ;  /* 0x0000000606107228 */ /* 0x000fc60000000000 */
[----:B------:R-:W-:Y:S01]  /*1b90*/  DFMA R22, R24, R22, UR6 ;  /* 0x0000000618167e2b */ /* 0x000fe20008000016 */
[----:B------:R-:W-:Y:S01]  /*1ba0*/  UMOV UR6, 0x55555555 ;  /* 0x5555555500067882 */ /* 0x000fe20000000000 */
[----:B------:R-:W-:-:S03]  /*1bb0*/  UMOV UR7, 0x3fb55555 ;  /* 0x3fb5555500077882 */ /* 0x000fc60000000000 */
[----:B------:R-:W-:-:S03]  /*1bc0*/  DMUL R26, R6, R16 ;  /* 0x00000010061a7228 */ /* 0x000fc60000000000 */
[----:B------:R-:W-:-:S08]  /*1bd0*/  DFMA R12, R24, R22, UR6 ;  /* 0x00000006180c7e2b */ /* 0x000fd00008000016 */
[----:B------:R-:W-:Y:S01]  /*1be0*/  DADD R20, -R12, UR6 ;  /* 0x000000060c147e29 */ /* 0x000fe20008000100 */
[----:B------:R-:W-:Y:S01]  /*1bf0*/  UMOV UR6, 0xb9e7b0 ;  /* 0x00b9e7b000067882 */ /* 0x000fe20000000000 */
[----:B------:R-:W-:-:S06]  /*1c00*/  UMOV UR7, 0x3c46a4cb ;  /* 0x3c46a4cb00077882 */ /* 0x000fcc0000000000 */
[----:B------:R-:W-:Y:S02]  /*1c10*/  DFMA R20, R24, R22, R20 ;  /* 0x000000161814722b */ /* 0x000fe40000000014 */
[----:B------:R-:W-:Y:S01]  /*1c20*/  DFMA R22, R6, R6, -R16 ;  /* 0x000000060616722b */ /* 0x000fe20000000810 */
[----:B------:R-:W-:Y:S02]  /*1c30*/  VIADD R25, R15, 0x100000 ;  /* 0x001000000f197836 */ /* 0x000fe40000000000 */
[----:B------:R-:W-:-:S06]  /*1c40*/  IMAD.MOV.U32 R24, RZ, RZ, R14 ;  /* 0x000000ffff187224 */ /* 0x000fcc00078e000e */
[----:B------:R-:W-:Y:S02]  /*1c50*/  DFMA R22, R6, R24, R22 ;  /* 0x000000180616722b */ /* 0x000fe40000000016 */
[----:B------:R-:W-:Y:S01]  /*1c60*/  DADD R24, R20, -UR6 ;  /* 0x8000000614187e29 */ /* 0x000fe20008000000 */
[----:B------:R-:W-:Y:S01]  /*1c70*/  UMOV UR6, 0x80000000 ;  /* 0x8000000000067882 */ /* 0x000fe20000000000 */
[----:B------:R-:W-:Y:S01]  /*1c80*/  DFMA R20, R6, R16, -R26 ;  /* 0x000000100614722b */ /* 0x000fe2000000081a */
[----:B------:R-:W-:-:S07]  /*1c90*/  UMOV UR7, 0x43300000 ;  /* 0x4330000000077882 */ /* 0x000fce0000000000 */
[----:B------:R-:W-:Y:S02]  /*1ca0*/  DFMA R20, R14, R16, R20 ;  /* 0x000000100e14722b */ /* 0x000fe40000000014 */
[----:B------:R-:W-:-:S06]  /*1cb0*/  DADD R16, R12, R24 ;  /* 0x000000000c107229 */ /* 0x000fcc0000000018 */
[----:B------:R-:W-:Y:S02]  /*1cc0*/  DFMA R20, R6, R22, R20 ;  /* 0x000000160614722b */ /* 0x000fe40000000014 */
[----:B------:R-:W-:Y:S02]  /*1cd0*/  DADD R22, R12, -R16 ;  /* 0x000000000c167229 */ /* 0x000fe40000000810 */
[----:B------:R-:W-:-:S06]  /*1ce0*/  DMUL R12, R16, R26 ;  /* 0x0000001a100c7228 */ /* 0x000fcc0000000000 */
[----:B------:R-:W-:Y:S02]  /*1cf0*/  DADD R24, R24, R22 ;  /* 0x0000000018187229 */ /* 0x000fe40000000016 */
[----:B------:R-:W-:-:S08]  /*1d00*/  DFMA R22, R16, R26, -R12 ;  /* 0x0000001a1016722b */ /* 0x000fd0000000080c */
[----:B------:R-:W-:-:S08]  /*1d10*/  DFMA R20, R16, R20, R22 ;  /* 0x000000141014722b */ /* 0x000fd00000000016 */
[----:B------:R-:W-:-:S08]  /*1d20*/  DFMA R24, R24, R26, R20 ;  /* 0x0000001a1818722b */ /* 0x000fd00000000014 */
[----:B------:R-:W-:-:S08]  /*1d30*/  DADD R20, R12, R24 ;  /* 0x000000000c147229 */ /* 0x000fd00000000018 */
[--C-:B------:R-:W-:Y:S02]  /*1d40*/  DADD R16, R6, R20.reuse ;  /* 0x0000000006107229 */ /* 0x100fe40000000014 */
[----:B------:R-:W-:-:S06]  /*1d50*/  DADD R12, R12, -R20 ;  /* 0x000000000c0c7229 */ /* 0x000fcc0000000814 */
[----:B------:R-:W-:Y:S02]  /*1d60*/  DADD R6, R6, -R16 ;  /* 0x0000000006067229 */ /* 0x000fe40000000810 */
[----:B------:R-:W-:-:S06]  /*1d70*/  DADD R12, R24, R12 ;  /* 0x00000000180c7229 */ /* 0x000fcc000000000c */
[----:B------:R-:W-:-:S08]  /*1d80*/  DADD R6, R20, R6 ;  /* 0x0000000014067229 */ /* 0x000fd00000000006 */
[----:B------:R-:W-:-:S08]  /*1d90*/  DADD R6, R12, R6 ;  /* 0x000000000c067229 */ /* 0x000fd00000000006 */
[----:B------:R-:W-:Y:S01]  /*1da0*/  DADD R14, R14, R6 ;  /* 0x000000000e0e7229 */ /* 0x000fe20000000006 */
[----:B------:R-:W-:Y:S01]  /*1db0*/  LOP3.LUT R6, R4, 0x80000000, RZ, 0x3c, !PT ;  /* 0x8000000004067812 */ /* 0x000fe200078e3cff */
[----:B------:R-:W-:-:S06]  /*1dc0*/  IMAD.MOV.U32 R7, RZ, RZ, 0x43300000 ;  /* 0x43300000ff077424 */ /* 0x000fcc00078e00ff */
[----:B------:R-:W-:Y:S02]  /*1dd0*/  DADD R12, R16, R14 ;  /* 0x00000000100c7229 */ /* 0x000fe4000000000e */
[----:B------:R-:W-:Y:S01]  /*1de0*/  DADD R6, R6, -UR6 ;  /* 0x8000000606067e29 */ /* 0x000fe20008000000 */
[----:B------:R-:W-:Y:S01]  /*1df0*/  UMOV UR6, 0xfefa39ef ;  /* 0xfefa39ef00067882 */ /* 0x000fe20000000000 */
[----:B------:R-:W-:-:S04]  /*1e00*/  UMOV UR7, 0x3fe62e42 ;  /* 0x3fe62e4200077882 */ /* 0x000fc80000000000 */
[--C-:B------:R-:W-:Y:S02]  /*1e10*/  DADD R20, R16, -R12.reuse ;  /* 0x0000000010147229 */ /* 0x100fe4000000080c */
[----:B------:R-:W-:-:S06]  /*1e20*/  DFMA R4, R6, UR6, R12 ;  /* 0x0000000606047c2b */ /* 0x000fcc000800000c */
[----:B------:R-:W-:Y:S02]  /*1e30*/  DADD R20, R14, R20 ;  /* 0x000000000e147229 */ /* 0x000fe40000000014 */
[----:B------:R-:W-:-:S08]  /*1e40*/  DFMA R16, R6, -UR6, R4 ;  /* 0x8000000606107c2b */ /* 0x000fd00008000004 */
[----:B------:R-:W-:-:S08]  /*1e50*/  DADD R16, -R12, R16 ;  /* 0x000000000c107229 */ /* 0x000fd00000000110 */
[----:B------:R-:W-:-:S08]  /*1e60*/  DADD R16, R20, -R16 ;  /* 0x0000000014107229 */ /* 0x000fd00000000810 */
[----:B------:R-:W-:-:S08]  /*1e70*/  DFMA R16, R6, UR8, R16 ;  /* 0x0000000806107c2b */ /* 0x000fd00008000010 */
[----:B------:R-:W-:-:S08]  /*1e80*/  DADD R6, R4, R16 ;  /* 0x0000000004067229 */ /* 0x000fd00000000010 */
[----:B------:R-:W-:Y:S02]  /*1e90*/  DADD R4, R4, -R6 ;  /* 0x0000000004047229 */ /* 0x000fe40000000806 */
[----:B------:R-:W-:-:S06]  /*1ea0*/  DMUL R20, R6, 2 ;  /* 0x4000000006147828 */ /* 0x000fcc0000000000 */
[----:B------:R-:W-:Y:S02]  /*1eb0*/  DADD R4, R16, R4 ;  /* 0x0000000010047229 */ /* 0x000fe40000000004 */
[----:B------:R-:W-:-:S08]  /*1ec0*/  DFMA R12, R6, 2, -R20 ;  /* 0x40000000060c782b */ /* 0x000fd00000000814 */
[----:B------:R-:W-:Y:S01]  /*1ed0*/  DFMA R12, R4, 2, R12 ;  /* 0x40000000040c782b */ /* 0x000fe2000000000c */
[----:B------:R-:W-:Y:S02]  /*1ee0*/  IMAD.MOV.U32 R4, RZ, RZ, 0x652b82fe ;  /* 0x652b82feff047424 */ /* 0x000fe400078e00ff */
[----:B------:R-:W-:-:S05]  /*1ef0*/  IMAD.MOV.U32 R5, RZ, RZ, 0x3ff71547 ;  /* 0x3ff71547ff057424 */ /* 0x000fca00078e00ff */
[----:B------:R-:W-:-:S08]  /*1f00*/  DADD R6, R20, R12 ;  /* 0x0000000014067229 */ /* 0x000fd0000000000c */
[----:B------:R-:W-:Y:S02]  /*1f10*/  DFMA R4, R6, R4, 6.75539944105574400000e+15 ;  /* 0x433800000604742b */ /* 0x000fe40000000004 */
[----:B------:R-:W-:-:S06]  /*1f20*/  FSETP.GEU.AND P0, PT, |R7|, 4.1917929649353027344, PT ;  /* 0x4086232b0700780b */ /* 0x000fcc0003f0e200 */
[----:B------:R-:W-:-:S08]  /*1f30*/  DADD R16, R4, -6.75539944105574400000e+15 ;  /* 0xc338000004107429 */ /* 0x000fd00000000000 */
[----:B------:R-:W-:Y:S01]  /*1f40*/  DFMA R14, R16, -UR6, R6 ;  /* 0x80000006100e7c2b */ /* 0x000fe20008000006 */
[----:B------:R-:W-:Y:S01]  /*1f50*/  UMOV UR6, 0x3b39803f ;  /* 0x3b39803f00067882 */ /* 0x000fe20000000000 */
[----:B------:R-:W-:-:S06]  /*1f60*/  UMOV UR7, 0x3c7abc9e ;  /* 0x3c7abc9e00077882 */ /* 0x000fcc0000000000 */
[----:B------:R-:W-:Y:S01]  /*1f70*/  DFMA R14, R16, -UR6, R14 ;  /* 0x80000006100e7c2b */ /* 0x000fe2000800000e */
[----:B------:R-:W-:Y:S01]  /*1f80*/  UMOV UR6, 0x69ce2bdf ;  /* 0x69ce2bdf00067882 */ /* 0x000fe20000000000 */
[----:B------:R-:W-:Y:S01]  /*1f90*/  IMAD.MOV.U32 R16, RZ, RZ, -0x35dec16 ;  /* 0xfca213eaff107424 */ /* 0x000fe200078e00ff */
[----:B------:R-:W-:Y:S01]  /*1fa0*/  UMOV UR7, 0x3e5ade15 ;  /* 0x3e5ade1500077882 */ /* 0x000fe20000000000 */
[----:B------:R-:W-:-:S06]  /*1fb0*/  IMAD.MOV.U32 R17, RZ, RZ, 0x3e928af3 ;  /* 0x3e928af3ff117424 */ /* 0x000fcc00078e00ff */
[----:B------:R-:W-:Y:S01]  /*1fc0*/  DFMA R16, R14, UR6, R16 ;  /* 0x000000060e107c2b */ /* 0x000fe20008000010 */
[----:B------:R-:W-:Y:S01]  /*1fd0*/  UMOV UR6, 0x62401315 ;  /* 0x6240131500067882 */ /* 0x000fe20000000000 */
[----:B------:R-:W-:-:S06]  /*1fe0*/  UMOV UR7, 0x3ec71dee ;  /* 0x3ec71dee00077882 */ /* 0x000fcc0000000000 */
[----:B------:R-:W-:Y:S01]  /*1ff0*/  DFMA R16, R14, R16, UR6 ;  /* 0x000000060e107e2b */ /* 0x000fe20008000010 */
        /* <DEDUP_REMOVED lines=20> */
[----:B------:R-:W-:-:S08]  /*2140*/  DFMA R16, R14, R16, UR6 ;  /* 0x000000060e107e2b */ /* 0x000fd00008000010 */
[----:B------:R-:W-:-:S08]  /*2150*/  DFMA R16, R14, R16, 1 ;  /* 0x3ff000000e10742b */ /* 0x000fd00000000010 */
[----:B------:R-:W-:Y:S02]  /*2160*/  DFMA R16, R14, R16, 1 ;  /* 0x3ff000000e10742b */ /* 0x000fe40000000010 */
[----:B------:R-:W-:-:S08]  /*2170*/  DADD R14, R20, -R6 ;  /* 0x00000000140e7229 */ /* 0x000fd00000000806 */
[----:B------:R-:W-:Y:S01]  /*2180*/  DADD R14, R12, R14 ;  /* 0x000000000c0e7229 */ /* 0x000fe2000000000e */
[----:B------:R-:W-:Y:S02]  /*2190*/  IMAD R13, R4, 0x100000, R17 ;  /* 0x00100000040d7824 */ /* 0x000fe400078e0211 */
[----:B------:R-:W-:Y:S01]  /*21a0*/  IMAD.MOV.U32 R12, RZ, RZ, R16 ;  /* 0x000000ffff0c7224 */ /* 0x000fe200078e0010 */
[----:B------:R-:W-:Y:S07]  /*21b0*/  @!P0 BRA `(.L_x_27) ;  /* 0x0000000000308947 */ /* 0x000fee0003800000 */
[----:B------:R-:W-:Y:S01]  /*21c0*/  FSETP.GEU.AND P1, PT, |R7|, 4.2275390625, PT ;  /* 0x408748000700780b */ /* 0x000fe20003f2e200 */
[C---:B------:R-:W-:Y:S02]  /*21d0*/  DADD R12, R6.reuse, +INF ;  /* 0x7ff00000060c7429 */ /* 0x040fe40000000000 */
[----:B------:R-:W-:-:S08]  /*21e0*/  DSETP.GEU.AND P0, PT, R6, RZ, PT ;  /* 0x000000ff0600722a */ /* 0x000fd00003f0e000 */
[----:B------:R-:W-:Y:S02]  /*21f0*/  FSEL R12, R12, RZ, P0 ;  /* 0x000000ff0c0c7208 */ /* 0x000fe40000000000 */
[----:B------:R-:W-:Y:S02]  /*2200*/  @!P1 LEA.HI R5, R4, R4, RZ, 0x1 ;  /* 0x0000000404059211 */ /* 0x000fe400078f08ff */
[----:B------:R-:W-:Y:S02]  /*2210*/  FSEL R13, R13, RZ, P0 ;  /* 0x000000ff0d0d7208 */ /* 0x000fe40000000000 */
[----:B------:R-:W-:-:S05]  /*2220*/  @!P1 SHF.R.S32.HI R5, RZ, 0x1, R5 ;  /* 0x00000001ff059819 */ /* 0x000fca0000011405 */
[----:B------:R-:W-:Y:S02]  /*2230*/  @!P1 IMAD.IADD R4, R4, 0x1, -R5 ;  /* 0x0000000104049824 */ /* 0x000fe400078e0a05 */
[----:B------:R-:W-:-:S03]  /*2240*/  @!P1 IMAD R17, R5, 0x100000, R17 ;  /* 0x0010000005119824 */ /* 0x000fc600078e0211 */
[----:B------:R-:W-:Y:S01]  /*2250*/  @!P1 LEA R5, R4, 0x3ff00000, 0x14 ;  /* 0x3ff0000004059811 */ /* 0x000fe200078ea0ff */
[----:B------:R-:W-:-:S06]  /*2260*/  @!P1 IMAD.MOV.U32 R4, RZ, RZ, RZ ;  /* 0x000000ffff049224 */ /* 0x000fcc00078e00ff */
[----:B------:R-:W-:-:S11]  /*2270*/  @!P1 DMUL R12, R16, R4 ;  /* 0x00000004100c9228 */ /* 0x000fd60000000000 */
.L_x_27:
[----:B------:R-:W-:Y:S01]  /*2280*/  DFMA R14, R14, R12, R12 ;  /* 0x0000000c0e0e722b */ /* 0x000fe2000000000c */
[----:B------:R-:W-:Y:S01]  /*2290*/  IMAD.MOV.U32 R6, RZ, RZ, R0 ;  /* 0x000000ffff067224 */ /* 0x000fe200078e0000 */
[----:B------:R-:W-:Y:S01]  /*22a0*/  DSETP.NEU.AND P0, PT, |R12|, +INF , PT ;  /* 0x7ff000000c00742a */ /* 0x000fe20003f0d200 */
[----:B------:R-:W-:-:S07]  /*22b0*/  IMAD.MOV.U32 R7, RZ, RZ, 0x0 ;  /* 0x00000000ff077424 */ /* 0x000fce00078e00ff */
[----:B------:R-:W-:Y:S02]  /*22c0*/  FSEL R4, R12, R14, !P0 ;  /* 0x0000000e0c047208 */ /* 0x000fe40004000000 */
[----:B------:R-:W-:Y:S01]  /*22d0*/  FSEL R5, R13, R15, !P0 ;  /* 0x0000000f0d057208 */ /* 0x000fe20004000000 */
[----:B------:R-:W-:Y:S06]  /*22e0*/  RET.REL.NODEC R6 `(_Z15csimpson_elem_yPdddi) ;  /* 0xffffffdc06447950 */ /* 0x000fec0003c3ffff */
        .type           $_Z15csimpson_elem_yPdddi$__internal_trig_reduction_slowpathd,@function
        .size           $_Z15csimpson_elem_yPdddi$__internal_trig_reduction_slowpathd,(.L_x_119 - $_Z15csimpson_elem_yPdddi$__internal_trig_reduction_slowpathd)
$_Z15csimpson_elem_yPdddi$__internal_trig_reduction_slowpathd:
[----:B------:R-:W-:Y:S01]  /*22f0*/  SHF.R.U32.HI R16, RZ, 0x14, R19 ;  /* 0x00000014ff107819 */ /* 0x000fe20000011613 */
[----:B------:R-:W-:-:S03]  /*2300*/  IMAD.MOV.U32 R4, RZ, RZ, RZ ;  /* 0x000000ffff047224 */ /* 0x000fc600078e00ff */
[----:B------:R-:W-:-:S04]  /*2310*/  LOP3.LUT R5, R16, 0x7ff, RZ, 0xc0, !PT ;  /* 0x000007ff10057812 */ /* 0x000fc800078ec0ff */
[----:B------:R-:W-:-:S13]  /*2320*/  ISETP.NE.AND P0, PT, R5, 0x7ff, PT ;  /* 0x000007ff0500780c */ /* 0x000fda0003f05270 */
[----:B------:R-:W-:Y:S05]  /*2330*/  @!P0 BRA `(.L_x_28) ;  /* 0x00000008004c8947 */ /* 0x000fea0003800000 */
[----:B------:R-:W-:Y:S01]  /*2340*/  VIADD R4, R5, 0xfffffc00 ;  /* 0xfffffc0005047836 */ /* 0x000fe20000000000 */
[----:B------:R-:W-:Y:S01]  /*2350*/  BSSY.RECONVERGENT B2, `(.L_x_29) ;  /* 0x0000030000027945 */ /* 0x000fe20003800200 */
[----:B------:R-:W-:-:S03]  /*2360*/  CS2R R12, SRZ ;  /* 0x00000000000c7805 */ /* 0x000fc6000001ff00 */
[----:B------:R-:W-:Y:S02]  /*2370*/  SHF.R.U32.HI R17, RZ, 0x6, R4 ;  /* 0x00000006ff117819 */ /* 0x000fe40000011604 */
[----:B------:R-:W-:Y:S02]  /*2380*/  ISETP.GE.U32.AND P0, PT, R4, 0x80, PT ;  /* 0x000000800400780c */ /* 0x000fe40003f06070 */
[C---:B------:R-:W-:Y:S02]  /*2390*/  IADD3 R14, PT, PT, -R17.reuse, 0x13, RZ ;  /* 0x00000013110e7810 */ /* 0x040fe40007ffe1ff */
[----:B------:R-:W-:Y:S02]  /*23a0*/  IADD3 R6, PT, PT, -R17, 0xf, RZ ;  /* 0x0000000f11067810 */ /* 0x000fe40007ffe1ff */
[----:B------:R-:W-:-:S04]  /*23b0*/  SEL R14, R14, 0x12, P0 ;  /* 0x000000120e0e7807 */ /* 0x000fc80000000000 */
[----:B------:R-:W-:-:S13]  /*23c0*/  ISETP.GE.AND P0, PT, R6, R14, PT ;  /* 0x0000000e0600720c */ /* 0x000fda0003f06270 */
[----:B------:R-:W-:Y:S05]  /*23d0*/  @P0 BRA `(.L_x_30) ;  /* 0x00000000009c0947 */ /* 0x000fea0003800000 */
[----:B------:R-:W0:Y:S01]  /*23e0*/  LDC.64 R4, c[0x0][0x358] ;  /* 0x0000d600ff047b82 */ /* 0x000e220000000a00 */
[C---:B------:R-:W-:Y:S01]  /*23f0*/  SHF.L.U64.HI R23, R0.reuse, 0xb, R19 ;  /* 0x0000000b00177819 */ /* 0x040fe20000010213 */
[----:B------:R-:W-:Y:S01]  /*2400*/  BSSY.RECONVERGENT B3, `(.L_x_31) ;  /* 0x0000023000037945 */ /* 0x000fe20003800200 */
[----:B------:R-:W-:Y:S01]  /*2410*/  IMAD.SHL.U32 R15, R0, 0x800, RZ ;  /* 0x00000800000f7824 */ /* 0x000fe200078e00ff */
[----:B------:R-:W-:Y:S01]  /*2420*/  IADD3 R21, PT, PT, RZ, -R17, -R14 ;  /* 0x80000011ff157210 */ /* 0x000fe20007ffe80e */
[----:B------:R-:W-:Y:S01]  /*2430*/  IMAD.MOV.U32 R0, RZ, RZ, R6 ;  /* 0x000000ffff007224 */ /* 0x000fe200078e0006 */
[----:B------:R-:W-:Y:S01]  /*2440*/  CS2R R12, SRZ ;  /* 0x00000000000c7805 */ /* 0x000fe2000001ff00 */
[----:B------:R-:W-:Y:S01]  /*2450*/  IMAD.MOV.U32 R22, RZ, RZ, RZ ;  /* 0x000000ffff167224 */ /* 0x000fe200078e00ff */
[----:B------:R-:W-:-:S07]  /*2460*/  LOP3.LUT R23, R23, 0x80000000, RZ, 0xfc, !PT ;  /* 0x8000000017177812 */ /* 0x000fce00078efcff */
.L_x_32:
[----:B------:R-:W1:Y:S01]  /*2470*/  LDC.64 R6, c[0x4][RZ] ;  /* 0x01000000ff067b82 */ /* 0x000e620000000a00 */
[----:B0-----:R-:W-:Y:S02]  /*2480*/  R2UR UR6, R4 ;  /* 0x00000000040672ca */ /* 0x001fe400000e0000 */
[----:B------:R-:W-:Y:S01]  /*2490*/  R2UR UR7, R5 ;  /* 0x00000000050772ca */ /* 0x000fe200000e0000 */
[----:B-1----:R-:W-:-:S12]  /*24a0*/  IMAD.WIDE R26, R0, 0x8, R6 ;  /* 0x00000008001a7825 */ /* 0x002fd800078e0206 */
[----:B------:R-:W2:Y:S01]  /*24b0*/  LDG.E.64.CONSTANT R6, desc[UR6][R26.64] ;  /* 0x000000061a067981 */ /* 0x000ea2000c1e9b00 */
[----:B------:R-:W-:Y:S02]  /*24c0*/  VIADD R21, R21, 0x1 ;  /* 0x0000000115157836 */ /* 0x000fe40000000000 */
[----:B------:R-:W-:Y:S02]  /*24d0*/  VIADD R0, R0, 0x1 ;  /* 0x0000000100007836 */ /* 0x000fe40000000000 */
[----:B--2---:R-:W-:-:S04]  /*24e0*/  IMAD.WIDE.U32 R12, P2, R6, R15, R12 ;  /* 0x0000000f060c7225 */ /* 0x004fc8000784000c */
[C---:B------:R-:W-:Y:S02]  /*24f0*/  IMAD R25, R6.reuse, R23, RZ ;  /* 0x0000001706197224 */ /* 0x040fe400078e02ff */
[----:B------:R-:W-:Y:S02]  /*2500*/  IMAD R24, R7, R15, RZ ;  /* 0x0000000f07187224 */ /* 0x000fe400078e02ff */
[----:B------:R-:W-:Y:S01]  /*2510*/  IMAD.HI.U32 R6, R6, R23, RZ ;  /* 0x0000001706067227 */ /* 0x000fe200078e00ff */
[----:B------:R-:W-:-:S03]  /*2520*/  IADD3 R13, P0, PT, R25, R13, RZ ;  /* 0x0000000d190d7210 */ /* 0x000fc60007f1e0ff */
[----:B------:R-:W-:Y:S01]  /*2530*/  IMAD.X R27, RZ, RZ, R6, P2 ;  /* 0x000000ffff1b7224 */ /* 0x000fe200010e0606 */
[----:B------:R-:W-:Y:S01]  /*2540*/  IADD3 R13, P1, PT, R24, R13, RZ ;  /* 0x0000000d180d7210 */ /* 0x000fe20007f3e0ff */
[----:B------:R-:W-:-:S04]  /*2550*/  IMAD.HI.U32 R24, R7, R15, RZ ;  /* 0x0000000f07187227 */ /* 0x000fc800078e00ff */
[----:B------:R-:W-:Y:S01]  /*2560*/  IMAD.HI.U32 R6, R7, R23, RZ ;  /* 0x0000001707067227 */ /* 0x000fe200078e00ff */
[----:B------:R-:W-:-:S03]  /*2570*/  IADD3.X R24, P0, PT, R24, R27, RZ, P0, !PT ;  /* 0x0000001b18187210 */ /* 0x000fc6000071e4ff */
[----:B------:R-:W-:Y:S02]  /*2580*/  IMAD R7, R7, R23, RZ ;  /* 0x0000001707077224 */ /* 0x000fe400078e02ff */
[----:B------:R-:W-:Y:S01]  /*2590*/  IMAD.X R6, RZ, RZ, R6, P0 ;  /* 0x000000ffff067224 */ /* 0x000fe200000e0606 */
[----:B------:R-:W-:Y:S01]  /*25a0*/  ISETP.NE.AND P0, PT, R21, -0xf, PT ;  /* 0xfffffff11500780c */ /* 0x000fe20003f05270 */
[C---:B------:R-:W-:Y:S01]  /*25b0*/  IMAD R25, R22.reuse, 0x8, R1 ;  /* 0x0000000816197824 */ /* 0x040fe200078e0201 */
[----:B------:R-:W-:Y:S01]  /*25c0*/  IADD3.X R24, P1, PT, R7, R24, RZ, P1, !PT ;  /* 0x0000001807187210 */ /* 0x000fe20000f3e4ff */
[----:B------:R-:W-:-:S03]  /*25d0*/  VIADD R22, R22, 0x1 ;  /* 0x0000000116167836 */ /* 0x000fc60000000000 */
[----:B------:R0:W-:Y:S01]  /*25e0*/  STL.64 [R25], R12 ;  /* 0x0000000c19007387 */ /* 0x0001e20000100a00 */
[----:B------:R-:W-:Y:S02]  /*25f0*/  IMAD.X R7, RZ, RZ, R6, P1 ;  /* 0x000000ffff077224 */ /* 0x000fe400008e0606 */
[----:B0-----:R-:W-:Y:S02]  /*2600*/  IMAD.MOV.U32 R12, RZ, RZ, R24 ;  /* 0x000000ffff0c7224 */ /* 0x001fe400078e0018 */
[----:B------:R-:W-:Y:S02]  /*2610*/  IMAD.MOV.U32 R13, RZ, RZ, R7 ;  /* 0x000000ffff0d7224 */ /* 0x000fe400078e0007 */
[----:B------:R-:W-:Y:S05]  /*2620*/  @P0 BRA `(.L_x_32) ;  /* 0xfffffffc00900947 */ /* 0x000fea000383ffff */
[----:B------:R-:W-:Y:S05]  /*2630*/  BSYNC.RECONVERGENT B3 ;  /* 0x0000000000037941 */ /* 0x000fea0003800200 */
.L_x_31:
[----:B------:R-:W-:-:S07]  /*2640*/  IMAD.MOV.U32 R6, RZ, RZ, R14 ;  /* 0x000000ffff067224 */ /* 0x000fce00078e000e */
.L_x_30:
[----:B------:R-:W-:Y:S05]  /*2650*/  BSYNC.RECONVERGENT B2 ;  /* 0x0000000000027941 */ /* 0x000fea0003800200 */
.L_x_29:
[----:B------:R-:W-:Y:S01]  /*2660*/  LOP3.LUT P0, R27, R16, 0x3f, RZ, 0xc0, !PT ;  /* 0x0000003f101b7812 */ /* 0x000fe2000780c0ff */
[----:B------:R-:W-:-:S04]  /*2670*/  IMAD.IADD R0, R17, 0x1, R6 ;  /* 0x0000000111007824 */ /* 0x000fc800078e0206 */
[----:B------:R-:W-:-:S05]  /*2680*/  IMAD.U32 R29, R0, 0x8, R1 ;  /* 0x00000008001d7824 */ /* 0x000fca00078e0001 */
[----:B------:R0:W-:Y:S04]  /*2690*/  STL.64 [R29+-0x78], R12 ;  /* 0xffff880c1d007387 */ /* 0x0001e80000100a00 */
[----:B------:R-:W2:Y:S04]  /*26a0*/  @P0 LDL.64 R16, [R1+0x8] ;  /* 0x0000080001100983 */ /* 0x000ea80000100a00 */
[----:B------:R-:W3:Y:S04]  /*26b0*/  LDL.64 R6, [R1+0x10] ;  /* 0x0000100001067983 */ /* 0x000ee80000100a00 */
[----:B------:R-:W4:Y:S01]  /*26c0*/  LDL.64 R4, [R1+0x18] ;  /* 0x0000180001047983 */ /* 0x000f220000100a00 */
[----:B------:R-:W-:Y:S01]  /*26d0*/  @P0 LOP3.LUT R0, R27, 0x3f, RZ, 0x3c, !PT ;  /* 0x0000003f1b000812 */ /* 0x000fe200078e3cff */
[----:B------:R-:W-:Y:S01]  /*26e0*/  BSSY.RECONVERGENT B2, `(.L_x_33) ;  /* 0x0000034000027945 */ /* 0x000fe20003800200 */
[----:B--2---:R-:W-:-:S02]  /*26f0*/  @P0 SHF.R.U64 R15, R16, 0x1, R17 ;  /* 0x00000001100f0819 */ /* 0x004fc40000001211 */
[----:B------:R-:W-:Y:S02]  /*2700*/  @P0 SHF.R.U32.HI R17, RZ, 0x1, R17 ;  /* 0x00000001ff110819 */ /* 0x000fe40000011611 */
[CC--:B---3--:R-:W-:Y:S02]  /*2710*/  @P0 SHF.L.U32 R21, R6.reuse, R27.reuse, RZ ;  /* 0x0000001b06150219 */ /* 0x0c8fe400000006ff */
[----:B0-----:R-:W-:Y:S02]  /*2720*/  @P0 SHF.R.U64 R12, R15, R0, R17 ;  /* 0x000000000f0c0219 */ /* 0x001fe40000001211 */
[--C-:B------:R-:W-:Y:S02]  /*2730*/  @P0 SHF.R.U32.HI R25, RZ, 0x1, R7.reuse ;  /* 0x00000001ff190819 */ /* 0x100fe40000011607 */
[C-C-:B------:R-:W-:Y:S02]  /*2740*/  @P0 SHF.R.U64 R23, R6.reuse, 0x1, R7.reuse ;  /* 0x0000000106170819 */ /* 0x140fe40000001207 */
[----:B------:R-:W-:-:S02]  /*2750*/  @P0 SHF.L.U64.HI R14, R6, R27, R7 ;  /* 0x0000001b060e0219 */ /* 0x000fc40000010207 */
[----:B------:R-:W-:Y:S02]  /*2760*/  @P0 SHF.R.U32.HI R13, RZ, R0, R17 ;  /* 0x00000000ff0d0219 */ /* 0x000fe40000011611 */
[----:B------:R-:W-:Y:S02]  /*2770*/  @P0 LOP3.LUT R6, R21, R12, RZ, 0xfc, !PT ;  /* 0x0000000c15060212 */ /* 0x000fe400078efcff */
[----:B----4-:R-:W-:Y:S02]  /*2780*/  @P0 SHF.L.U32 R15, R4, R27, RZ ;  /* 0x0000001b040f0219 */ /* 0x010fe400000006ff */
[----:B------:R-:W-:Y:S01]  /*2790*/  @P0 SHF.R.U64 R16, R23, R0, R25 ;  /* 0x0000000017100219 */ /* 0x000fe20000001219 */
[----:B------:R-:W-:Y:S01]  /*27a0*/  IMAD.SHL.U32 R12, R6, 0x4, RZ ;  /* 0x00000004060c7824 */ /* 0x000fe200078e00ff */
[----:B------:R-:W-:Y:S02]  /*27b0*/  @P0 LOP3.LUT R7, R14, R13, RZ, 0xfc, !PT ;  /* 0x0000000d0e070212 */ /* 0x000fe400078efcff */
[----:B------:R-:W-:-:S02]  /*27c0*/  @P0 SHF.L.U64.HI R27, R4, R27, R5 ;  /* 0x0000001b041b0219 */ /* 0x000fc40000010205 */
[----:B------:R-:W-:Y:S02]  /*27d0*/  @P0 SHF.R.U32.HI R0, RZ, R0, R25 ;  /* 0x00000000ff000219 */ /* 0x000fe40000011619 */
[----:B------:R-:W-:Y:S02]  /*27e0*/  @P0 LOP3.LUT R4, R15, R16, RZ, 0xfc, !PT ;  /* 0x000000100f040212 */ /* 0x000fe400078efcff */
[----:B------:R-:W-:Y:S02]  /*27f0*/  SHF.L.U64.HI R6, R6, 0x2, R7 ;  /* 0x0000000206067819 */ /* 0x000fe40000010207 */
[----:B------:R-:W-:Y:S02]  /*2800*/  @P0 LOP3.LUT R5, R27, R0, RZ, 0xfc, !PT ;  /* 0x000000001b050212 */ /* 0x000fe400078efcff */
[----:B------:R-:W-:Y:S02]  /*2810*/  SHF.L.W.U32.HI R7, R7, 0x2, R4 ;  /* 0x0000000207077819 */ /* 0x000fe40000010e04 */
[----:B------:R-:W-:-:S02]  /*2820*/  IADD3 RZ, P0, PT, RZ, -R12, RZ ;  /* 0x8000000cffff7210 */ /* 0x000fc40007f1e0ff */
[----:B------:R-:W-:Y:S02]  /*2830*/  LOP3.LUT R0, RZ, R6, RZ, 0x33, !PT ;  /* 0x00000006ff007212 */ /* 0x000fe400078e33ff */
[----:B------:R-:W-:Y:S02]  /*2840*/  SHF.L.W.U32.HI R4, R4, 0x2, R5 ;  /* 0x0000000204047819 */ /* 0x000fe40000010e05 */
[----:B------:R-:W-:Y:S02]  /*2850*/  LOP3.LUT R13, RZ, R7, RZ, 0x33, !PT ;  /* 0x00000007ff0d7212 */ /* 0x000fe400078e33ff */
[----:B------:R-:W-:Y:S02]  /*2860*/  IADD3.X R15, P0, PT, RZ, R0, RZ, P0, !PT ;  /* 0x00000000ff0f7210 */ /* 0x000fe4000071e4ff */
[----:B------:R-:W-:Y:S02]  /*2870*/  LOP3.LUT R0, RZ, R4, RZ, 0x33, !PT ;  /* 0x00000004ff007212 */ /* 0x000fe400078e33ff */
[----:B------:R-:W-:-:S02]  /*2880*/  IADD3.X R14, P1, PT, RZ, R13, RZ, P0, !PT ;  /* 0x0000000dff0e7210 */ /* 0x000fc4000073e4ff */
[----:B------:R-:W-:-:S03]  /*2890*/  ISETP.GT.U32.AND P2, PT, R7, -0x1, PT ;  /* 0xffffffff0700780c */ /* 0x000fc60003f44070 */
[----:B------:R-:W-:Y:S01]  /*28a0*/  IMAD.X R13, RZ, RZ, R0, P1 ;  /* 0x000000ffff0d7224 */ /* 0x000fe200008e0600 */
[----:B------:R-:W-:-:S04]  /*28b0*/  ISETP.GT.AND.EX P0, PT, R4, -0x1, PT, P2 ;  /* 0xffffffff0400780c */ /* 0x000fc80003f04320 */
[----:B------:R-:W-:Y:S02]  /*28c0*/  SEL R0, R4, R13, P0 ;  /* 0x0000000d04007207 */ /* 0x000fe40000000000 */
[----:B------:R-:W-:Y:S02]  /*28d0*/  SEL R13, R7, R14, P0 ;  /* 0x0000000e070d7207 */ /* 0x000fe40000000000 */
[----:B------:R-:W-:Y:S02]  /*28e0*/  ISETP.NE.U32.AND P1, PT, R0, RZ, PT ;  /* 0x000000ff0000720c */ /* 0x000fe40003f25070 */
[----:B------:R-:W-:Y:S02]  /*28f0*/  SEL R17, R6, R15, P0 ;  /* 0x0000000f06117207 */ /* 0x000fe40000000000 */
[----:B------:R-:W-:Y:S01]  /*2900*/  SEL R14, R13, R0, !P1 ;  /* 0x000000000d0e7207 */ /* 0x000fe20004800000 */
[----:B------:R-:W-:-:S05]  /*2910*/  @!P0 IMAD.MOV R12, RZ, RZ, -R12 ;  /* 0x000000ffff0c8224 */ /* 0x000fca00078e0a0c */
[----:B------:R-:W0:Y:S02]  /*2920*/  FLO.U32 R14, R14 ;  /* 0x0000000e000e7300 */ /* 0x000e2400000e0000 */
[C---:B0-----:R-:W-:Y:S02]  /*2930*/  IADD3 R16, PT, PT, -R14.reuse, 0x1f, RZ ;  /* 0x0000001f0e107810 */ /* 0x041fe40007ffe1ff */
[----:B------:R-:W-:-:S03]  /*2940*/  IADD3 R7, PT, PT, -R14, 0x3f, RZ ;  /* 0x0000003f0e077810 */ /* 0x000fc60007ffe1ff */
[----:B------:R-:W-:-:S05]  /*2950*/  @P1 IMAD.MOV R7, RZ, RZ, R16 ;  /* 0x000000ffff071224 */ /* 0x000fca00078e0210 */
[----:B------:R-:W-:-:S13]  /*2960*/  ISETP.NE.AND P1, PT, R7, RZ, PT ;  /* 0x000000ff0700720c */ /* 0x000fda0003f25270 */
[----:B------:R-:W-:Y:S05]  /*2970*/  @!P1 BRA `(.L_x_34) ;  /* 0x0000000000289947 */ /* 0x000fea0003800000 */
[C---:B------:R-:W-:Y:S02]  /*2980*/  LOP3.LUT R6, R7.reuse, 0x3f, RZ, 0xc0, !PT ;  /* 0x0000003f07067812 */ /* 0x040fe400078ec0ff */
[--C-:B------:R-:W-:Y:S02]  /*2990*/  SHF.R.U64 R15, R12, 0x1, R17.reuse ;  /* 0x000000010c0f7819 */ /* 0x100fe40000001211 */
[----:B------:R-:W-:Y:S02]  /*29a0*/  SHF.R.U32.HI R17, RZ, 0x1, R17 ;  /* 0x00000001ff117819 */ /* 0x000fe40000011611 */
[----:B------:R-:W-:Y:S02]  /*29b0*/  LOP3.LUT R12, R7, 0x3f, RZ, 0xc, !PT ;  /* 0x0000003f070c7812 */ /* 0x000fe400078e0cff */
[CC--:B------:R-:W-:Y:S02]  /*29c0*/  SHF.L.U64.HI R21, R13.reuse, R6.reuse, R0 ;  /* 0x000000060d157219 */ /* 0x0c0fe40000010200 */
[----:B------:R-:W-:-:S02]  /*29d0*/  SHF.L.U32 R6, R13, R6, RZ ;  /* 0x000000060d067219 */ /* 0x000fc400000006ff */
[-CC-:B------:R-:W-:Y:S02]  /*29e0*/  SHF.R.U64 R13, R15, R12.reuse, R17.reuse ;  /* 0x0000000c0f0d7219 */ /* 0x180fe40000001211 */
[----:B------:R-:W-:Y:S02]  /*29f0*/  SHF.R.U32.HI R0, RZ, R12, R17 ;  /* 0x0000000cff007219 */ /* 0x000fe40000011611 */
[----:B------:R-:W-:Y:S02]  /*2a00*/  LOP3.LUT R13, R6, R13, RZ, 0xfc, !PT ;  /* 0x0000000d060d7212 */ /* 0x000fe400078efcff */
[----:B------:R-:W-:-:S07]  /*2a10*/  LOP3.LUT R0, R21, R0, RZ, 0xfc, !PT ;  /* 0x0000000015007212 */ /* 0x000fce00078efcff */
.L_x_34:
[----:B------:R-:W-:Y:S05]  /*2a20*/  BSYNC.RECONVERGENT B2 ;  /* 0x0000000000027941 */ /* 0x000fea0003800200 */
.L_x_33:
[----:B------:R-:W-:-:S04]  /*2a30*/  IMAD.WIDE.U32 R14, R13, 0x2168c235, RZ ;  /* 0x2168c2350d0e7825 */ /* 0x000fc800078e00ff */
[----:B------:R-:W-:Y:S01]  /*2a40*/  IMAD.MOV.U32 R16, RZ, RZ, R15 ;  /* 0x000000ffff107224 */ /* 0x000fe200078e000f */
[----:B------:R-:W-:Y:S01]  /*2a50*/  IADD3 RZ, P1, PT, R14, R14, RZ ;  /* 0x0000000e0eff7210 */ /* 0x000fe20007f3e0ff */
[----:B------:R-:W-:Y:S02]  /*2a60*/  IMAD.MOV.U32 R17, RZ, RZ, RZ ;  /* 0x000000ffff117224 */ /* 0x000fe400078e00ff */
[----:B------:R-:W-:-:S04]  /*2a70*/  IMAD.HI.U32 R6, R0, -0x36f0255e, RZ ;  /* 0xc90fdaa200067827 */ /* 0x000fc800078e00ff */
[----:B------:R-:W-:-:S04]  /*2a80*/  IMAD.WIDE.U32 R12, R13, -0x36f0255e, R16 ;  /* 0xc90fdaa20d0c7825 */ /* 0x000fc800078e0010 */
[C---:B------:R-:W-:Y:S02]  /*2a90*/  IMAD R15, R0.reuse, -0x36f0255e, RZ ;  /* 0xc90fdaa2000f7824 */ /* 0x040fe400078e02ff */
[----:B------:R-:W-:-:S04]  /*2aa0*/  IMAD.WIDE.U32 R12, P2, R0, 0x2168c235, R12 ;  /* 0x2168c235000c7825 */ /* 0x000fc8000784000c */
[----:B------:R-:W-:Y:S01]  /*2ab0*/  IMAD.X R0, RZ, RZ, R6, P2 ;  /* 0x000000ffff007224 */ /* 0x000fe200010e0606 */
[----:B------:R-:W-:Y:S02]  /*2ac0*/  IADD3 R6, P2, PT, R15, R13, RZ ;  /* 0x0000000d0f067210 */ /* 0x000fe40007f5e0ff */
[----:B------:R-:W-:Y:S02]  /*2ad0*/  IADD3.X RZ, P1, PT, R12, R12, RZ, P1, !PT ;  /* 0x0000000c0cff7210 */ /* 0x000fe40000f3e4ff */
[C---:B------:R-:W-:Y:S01]  /*2ae0*/  ISETP.GT.U32.AND P3, PT, R6.reuse, RZ, PT ;  /* 0x000000ff0600720c */ /* 0x040fe20003f64070 */
[----:B------:R-:W-:Y:S01]  /*2af0*/  IMAD.X R0, RZ, RZ, R0, P2 ;  /* 0x000000ffff007224 */ /* 0x000fe200010e0600 */
[----:B------:R-:W-:-:S04]  /*2b00*/  IADD3.X R13, P2, PT, R6, R6, RZ, P1, !PT ;  /* 0x00000006060d7210 */ /* 0x000fc80000f5e4ff */
[C---:B------:R-:W-:Y:S01]  /*2b10*/  ISETP.GT.AND.EX P1, PT, R0.reuse, RZ, PT, P3 ;  /* 0x000000ff0000720c */ /* 0x040fe20003f24330 */
[----:B------:R-:W-:-:S03]  /*2b20*/  IMAD.X R15, R0, 0x1, R0, P2 ;  /* 0x00000001000f7824 */ /* 0x000fc600010e0600 */
[----:B------:R-:W-:Y:S02]  /*2b30*/  SEL R13, R13, R6, P1 ;  /* 0x000000060d0d7207 */ /* 0x000fe40000800000 */
[----:B------:R-:W-:Y:S02]  /*2b40*/  SEL R15, R15, R0, P1 ;  /* 0x000000000f0f7207 */ /* 0x000fe40000800000 */
[----:B------:R-:W-:Y:S02]  /*2b50*/  IADD3 R0, P2, PT, R13, 0x1, RZ ;  /* 0x000000010d007810 */ /* 0x000fe40007f5e0ff */
[----:B------:R-:W-:Y:S02]  /*2b60*/  SEL R12, RZ, 0xffffffff, !P1 ;  /* 0xffffffffff0c7807 */ /* 0x000fe40004800000 */
[----:B------:R-:W-:Y:S01]  /*2b70*/  LOP3.LUT P1, R6, R19, 0x80000000, RZ, 0xc0, !PT ;  /* 0x8000000013067812 */ /* 0x000fe2000782c0ff */
[----:B------:R-:W-:Y:S01]  /*2b80*/  IMAD.X R13, RZ, RZ, R15, P2 ;  /* 0x000000ffff0d7224 */ /* 0x000fe200010e060f */
[----:B------:R-:W-:Y:S01]  /*2b90*/  SHF.R.U32.HI R15, RZ, 0x1e, R5 ;  /* 0x0000001eff0f7819 */ /* 0x000fe20000011605 */
[----:B------:R-:W-:Y:S01]  /*2ba0*/  IMAD.IADD R7, R12, 0x1, -R7 ;  /* 0x000000010c077824 */ /* 0x000fe200078e0a07 */
[----:B------:R-:W-:-:S02]  /*2bb0*/  @!P0 LOP3.LUT R6, R6, 0x80000000, RZ, 0x3c, !PT ;  /* 0x8000000006068812 */ /* 0x000fc400078e3cff */
[----:B------:R-:W-:Y:S01]  /*2bc0*/  SHF.R.U64 R0, R0, 0xa, R13 ;  /* 0x0000000a00007819 */ /* 0x000fe2000000120d */
[----:B------:R-:W-:Y:S01]  /*2bd0*/  IMAD.SHL.U32 R5, R7, 0x100000, RZ ;  /* 0x0010000007057824 */ /* 0x000fe200078e00ff */
[----:B------:R-:W-:Y:S02]  /*2be0*/  LEA.HI R4, R4, R15, RZ, 0x1 ;  /* 0x0000000f04047211 */ /* 0x000fe400078f08ff */
[----:B------:R-:W-:-:S03]  /*2bf0*/  IADD3 R0, P2, PT, R0, 0x1, RZ ;  /* 0x0000000100007810 */ /* 0x000fc60007f5e0ff */
[----:B------:R-:W-:Y:S01]  /*2c00*/  @P1 IMAD.MOV R4, RZ, RZ, -R4 ;  /* 0x000000ffff041224 */ /* 0x000fe200078e0a04 */
[----:B------:R-:W-:-:S04]  /*2c10*/  LEA.HI.X R13, R13, RZ, RZ, 0x16, P2 ;  /* 0x000000ff0d0d7211 */ /* 0x000fc800010fb4ff */
[--C-:B------:R-:W-:Y:S02]  /*2c20*/  SHF.R.U64 R0, R0, 0x1, R13.reuse ;  /* 0x0000000100007819 */ /* 0x100fe4000000120d */
[----:B------:R-:W-:Y:S02]  /*2c30*/  SHF.R.U32.HI R12, RZ, 0x1, R13 ;  /* 0x00000001ff0c7819 */ /* 0x000fe4000001160d */
[----:B------:R-:W-:-:S04]  /*2c40*/  IADD3 R0, P2, P3, RZ, RZ, R0 ;  /* 0x000000ffff007210 */ /* 0x000fc80007b5e000 */
[----:B------:R-:W-:-:S04]  /*2c50*/  IADD3.X R5, PT, PT, R5, 0x3fe00000, R12, P2, P3 ;  /* 0x3fe0000005057810 */ /* 0x000fc800017e640c */
[----:B------:R-:W-:-:S07]  /*2c60*/  LOP3.LUT R19, R5, R6, RZ, 0xfc, !PT ;  /* 0x0000000605137212 */ /* 0x000fce00078efcff */
.L_x_28:
[----:B------:R-:W-:Y:S02]  /*2c70*/  IMAD.MOV.U32 R21, RZ, RZ, 0x0 ;  /* 0x00000000ff157424 */ /* 0x000fe400078e00ff */
[----:B------:R-:W-:Y:S02]  /*2c80*/  IMAD.MOV.U32 R16, RZ, RZ, R0 ;  /* 0x000000ffff107224 */ /* 0x000fe400078e0000 */
[----:B------:R-:W-:Y:S01]  /*2c90*/  IMAD.MOV.U32 R17, RZ, RZ, R19 ;  /* 0x000000ffff117224 */ /* 0x000fe200078e0013 */
[----:B------:R-:W-:Y:S06]  /*2ca0*/  RET.REL.NODEC R20 `(_Z15csimpson_elem_yPdddi) ;  /* 0xffffffd014d47950 */ /* 0x000fec0003c3ffff */
.L_x_35:
[----:B------:R-:W-:-:S00]  /*2cb0*/  BRA `(.L_x_35) ;  /* 0xfffffffc00fc7947 */ /* 0x000fc0000383ffff */
[----:B------:R-:W-:-:S00]  /*2cc0*/  NOP ;  /* 0x0000000000007918 */ /* 0x000fc00000000000 */
        /* <DEDUP_REMOVED lines=11> */
.L_x_119:


//--------------------- .text._Z15csimpson_elem_xPdddi --------------------------
	.section	.text._Z15csimpson_elem_xPdddi,"ax",@progbits
	.align	128
        .global         _Z15csimpson_elem_xPdddi
        .type           _Z15csimpson_elem_xPdddi,@function
        .size           _Z15csimpson_elem_xPdddi,(.L_x_122 - _Z15csimpson_elem_xPdddi)
        .other          _Z15csimpson_elem_xPdddi,@"STO_CUDA_ENTRY STV_DEFAULT"
_Z15csimpson_elem_xPdddi:
.text._Z15csimpson_elem_xPdddi:
        /* <DEDUP_REMOVED lines=28> */
[----:B------:R-:W-:Y:S05]  /*01c0*/  CALL.REL.NOINC `($__internal_1_$__cuda_sm20_div_rn_f64_full) ;  /* 0x00000010000c7944 */ /* 0x000fea0003c00000 */
.L_x_36:
        /* <DEDUP_REMOVED lines=14> */
[----:B------:R-:W-:Y:S01]  /*02b0*/  @!P0 IMAD.MOV.U32 R0, RZ, RZ, RZ ;  /* 0x000000ffff008224 */ /* 0x000fe200078e00ff */
[----:B-1----:R-:W-:Y:S09]  /*02c0*/  @!P0 BRA `(.L_x_38) ;  /* 0x00000000005c8947 */ /* 0x002ff20003800000 */
[----:B------:R-:W-:Y:S01]  /*02d0*/  UMOV UR6, 0x6dc9c883 ;  /* 0x6dc9c88300067882 */ /* 0x000fe20000000000 */
[----:B------:R-:W-:Y:S01]  /*02e0*/  UMOV UR7, 0x3fe45f30 ;  /* 0x3fe45f3000077882 */ /* 0x000fe20000000000 */
[C---:B------:R-:W-:Y:S02]  /*02f0*/  DSETP.GE.AND P0, PT, |R4|.reuse, 2.14748364800000000000e+09, PT ;  /* 0x41e000000400742a */ /* 0x040fe40003f06200 */
        /* <DEDUP_REMOVED lines=16> */
[----:B------:R-:W-:Y:S05]  /*0400*/  CALL.REL.NOINC `($_Z15csimpson_elem_xPdddi$__internal_trig_reduction_slowpathd) ;  /* 0x0000001c00947944 */ /* 0x000fea0003c00000 */
[----:B------:R-:W-:Y:S02]  /*0410*/  IMAD.MOV.U32 R0, RZ, RZ, R4 ;  /* 0x000000ffff007224 */ /* 0x000fe400078e0004 */
[----:B------:R-:W-:Y:S02]  /*0420*/  IMAD.MOV.U32 R10, RZ, RZ, R16 ;  /* 0x000000ffff0a7224 */ /* 0x000fe400078e0010 */
[----:B------:R-:W-:-:S07]  /*0430*/  IMAD.MOV.U32 R11, RZ, RZ, R17 ;  /* 0x000000ffff0b7224 */ /* 0x000fce00078e0011 */
.L_x_38:
[----:B------:R-:W-:Y:S05]  /*0440*/  BSYNC.RECONVERGENT B0 ;  /* 0x0000000000007941 */ /* 0x000fea0003800200 */
.L_x_37:
        /* <DEDUP_REMOVED lines=33> */
[----:B------:R-:W-:Y:S05]  /*0660*/  CALL.REL.NOINC `($_Z15csimpson_elem_xPdddi$__internal_accurate_pow) ;  /* 0x0000001000587944 */ /* 0x000fea0003c00000 */
[----:B------:R-:W-:Y:S05]  /*0670*/  BSYNC.RECONVERGENT B0 ;  /* 0x0000000000007941 */ /* 0x000fea0003800200 */
.L_x_39:
        /* <DEDUP_REMOVED lines=16> */
.L_x_41:
[----:B------:R-:W-:Y:S05]  /*0780*/  BSYNC.RECONVERGENT B0 ;  /* 0x0000000000007941 */ /* 0x000fea0003800200 */
.L_x_40:
[----:B------:R-:W-:Y:S01]  /*0790*/  BSSY.RECONVERGENT B0, `(.L_x_42) ;  /* 0x000001a000007945 */ /* 0x000fe20003800200 */
[----:B------:R-:W-:Y:S01]  /*07a0*/  FSEL R10, R4, RZ, P1 ;  /* 0x000000ff040a7208 */ /* 0x000fe20000800000 */
[----:B------:R-:W-:Y:S01]  /*07b0*/  @!P0 IMAD.MOV.U32 R0, RZ, RZ, RZ ;  /* 0x000000ffff008224 */ /* 0x000fe200078e00ff */
[----:B------:R-:W-:Y:S01]  /*07c0*/  FSEL R11, R5, 1.875, P1 ;  /* 0x3ff00000050b7808 */ /* 0x000fe20000800000 */
[----:B------:R-:W-:Y:S06]  /*07d0*/  @!P0 BRA `(.L_x_43) ;  /* 0x0000000000548947 */ /* 0x000fec0003800000 */
        /* <DEDUP_REMOVED lines=20> */
[----:B------:R-:W-:-:S07]  /*0920*/  IMAD.MOV.U32 R0, RZ, RZ, R4 ;  /* 0x000000ffff007224 */ /* 0x000fce00078e0004 */
.L_x_43:
[----:B------:R-:W-:Y:S05]  /*0930*/  BSYNC.RECONVERGENT B0 ;  /* 0x0000000000007941 */ /* 0x000fea0003800200 */
.L_x_42:
        /* <DEDUP_REMOVED lines=35> */
.L_x_44:
        /* <DEDUP_REMOVED lines=13> */
.L_x_46:
[----:B------:R-:W-:Y:S05]  /*0c40*/  BSYNC.RECONVERGENT B0 ;  /* 0x0000000000007941 */ /* 0x000fea0003800200 */
.L_x_45:
[----:B------:R-:W-:Y:S01]  /*0c50*/  DMUL R4, R4, 4 ;  /* 0x4010000004047828 */ /* 0x000fe20000000000 */
[----:B------:R-:W-:Y:S01]  /*0c60*/  BSSY.RECONVERGENT B0, `(.L_x_47) ;  /* 0x0000020000007945 */ /* 0x000fe20003800200 */
[----:B------:R-:W-:Y:S02]  /*0c70*/  DSETP.NEU.AND P1, PT, |R2|, +INF , PT ;  /* 0x7ff000000200742a */ /* 0x000fe40003f2d200 */
[----:B------:R-:W-:-:S06]  /*0c80*/  DSETP.NEU.AND P0, PT, R8, 1, PT ;  /* 0x3ff000000800742a */ /* 0x000fcc0003f0d000 */
[----:B------:R-:W-:Y:S02]  /*0c90*/  FSEL R4, R4, RZ, P0 ;  /* 0x000000ff04047208 */ /* 0x000fe40000000000 */
[----:B------:R-:W-:-:S04]  /*0ca0*/  FSEL R5, R5, 2.25, P0 ;  /* 0x4010000005057808 */ /* 0x000fc80000000000 */
[----:B------:R-:W-:Y:S01]  /*0cb0*/  @!P1 DMUL R8, RZ, R2 ;  /* 0x00000002ff089228 */ /* 0x000fe20000000000 */
[----:B------:R-:W-:Y:S01]  /*0cc0*/  @!P1 IMAD.MOV.U32 R0, RZ, RZ, RZ ;  /* 0x000000ffff009224 */ /* 0x000fe200078e00ff */
[----:B------:R-:W-:Y:S01]  /*0cd0*/  DADD R10, R10, R4 ;  /* 0x000000000a0a7229 */ /* 0x000fe20000000004 */
[----:B------:R-:W-:Y:S10]  /*0ce0*/  @!P1 BRA `(.L_x_48) ;  /* 0x00000000005c9947 */ /* 0x000ff40003800000 */
        /* <DEDUP_REMOVED lines=23> */
.L_x_48:
[----:B------:R-:W-:Y:S05]  /*0e60*/  BSYNC.RECONVERGENT B0 ;  /* 0x0000000000007941 */ /* 0x000fea0003800200 */
.L_x_47:
        /* <DEDUP_REMOVED lines=35> */
.L_x_49:
        /* <DEDUP_REMOVED lines=15> */
.L_x_51:
[----:B------:R-:W-:Y:S05]  /*1190*/  BSYNC.RECONVERGENT B0 ;  /* 0x0000000000007941 */ /* 0x000fea0003800200 */
.L_x_50:
[----:B------:R-:W-:Y:S01]  /*11a0*/  FSEL R2, R4, RZ, P0 ;  /* 0x000000ff04027208 */ /* 0x000fe20000000000 */
[----:B0-----:R-:W-:Y:S01]  /*11b0*/  IMAD.WIDE R18, R18, 0x8, R8 ;  /* 0x0000000812127825 */ /* 0x001fe200078e0208 */
[----:B------:R-:W-:-:S06]  /*11c0*/  FSEL R3, R5, 1.875, P0 ;  /* 0x3ff0000005037808 */ /* 0x000fcc0000000000 */
[----:B------:R-:W-:-:S07]  /*11d0*/  DADD R10, R10, R2 ;  /* 0x000000000a0a7229 */ /* 0x000fce0000000002 */
[----:B------:R-:W-:Y:S01]  /*11e0*/  STG.E.64 desc[UR4][R18.64], R10 ;  /* 0x0000000a12007986 */ /* 0x000fe2000c101b04 */
[----:B------:R-:W-:Y:S05]  /*11f0*/  EXIT ;  /* 0x000000000000794d */ /* 0x000fea0003800000 */
        .weak           $__internal_1_$__cuda_sm20_div_rn_f64_full
        .type           $__internal_1_$__cuda_sm20_div_rn_f64_full,@function
        .size           $__internal_1_$__cuda_sm20_div_rn_f64_full,($_Z15csimpson_elem_xPdddi$__internal_accurate_pow - $__internal_1_$__cuda_sm20_div_rn_f64_full)
$__internal_1_$__cuda_sm20_div_rn_f64_full:
        /* <DEDUP_REMOVED lines=30> */
.L_x_52:
        /* <DEDUP_REMOVED lines=37> */
.L_x_53:
        /* <DEDUP_REMOVED lines=16> */
.L_x_56:
[----:B------:R-:W-:Y:S01]  /*1730*/  LOP3.LUT R13, R5, 0x80000, RZ, 0xfc, !PT ;  /* 0x00080000050d7812 */ /* 0x000fe200078efcff */
[----:B------:R-:W-:Y:S01]  /*1740*/  IMAD.MOV.U32 R12, RZ, RZ, R4 ;  /* 0x000000ffff0c7224 */ /* 0x000fe200078e0004 */
[----:B------:R-:W-:Y:S06]  /*1750*/  BRA `(.L_x_54) ;  /* 0x0000000000087947 */ /* 0x000fec0003800000 */
.L_x_55:
[----:B------:R-:W-:Y:S01]  /*1760*/  LOP3.LUT R13, R7, 0x80000, RZ, 0xfc, !PT ;  /* 0x00080000070d7812 */ /* 0x000fe200078efcff */
[----:B------:R-:W-:-:S07]  /*1770*/  IMAD.MOV.U32 R12, RZ, RZ, R6 ;  /* 0x000000ffff0c7224 */ /* 0x000fce00078e0006 */
.L_x_54:
[----:B------:R-:W-:Y:S02]  /*1780*/  IMAD.MOV.U32 R2, RZ, RZ, R0 ;  /* 0x000000ffff027224 */ /* 0x000fe400078e0000 */
[----:B------:R-:W-:Y:S02]  /*1790*/  IMAD.MOV.U32 R3, RZ, RZ, 0x0 ;  /* 0x00000000ff037424 */ /* 0x000fe400078e00ff */
[----:B------:R-:W-:Y:S02]  /*17a0*/  IMAD.MOV.U32 R8, RZ, RZ, R12 ;  /* 0x000000ffff087224 */ /* 0x000fe400078e000c */
[----:B------:R-:W-:Y:S01]  /*17b0*/  IMAD.MOV.U32 R9, RZ, RZ, R13 ;  /* 0x000000ffff097224 */ /* 0x000fe200078e000d */
[----:B------:R-:W-:Y:S06]  /*17c0*/  RET.REL.NODEC R2 `(_Z15csimpson_elem_xPdddi) ;  /* 0xffffffe8020c7950 */ /* 0x000fec0003c3ffff */
        .type           $_Z15csimpson_elem_xPdddi$__internal_accurate_pow,@function
        .size           $_Z15csimpson_elem_xPdddi$__internal_accurate_pow,($_Z15csimpson_elem_xPdddi$__internal_trig_reduction_slowpathd - $_Z15csimpson_elem_xPdddi$__internal_accurate_pow)
$_Z15csimpson_elem_xPdddi$__internal_accurate_pow:
        /* <DEDUP_REMOVED lines=162> */
.L_x_57:
[----:B------:R-:W-:Y:S01]  /*21f0*/  DFMA R14, R14, R12, R12 ;  /* 0x0000000c0e0e722b */ /* 0x000fe2000000000c */
[----:B------:R-:W-:Y:S01]  /*2200*/  IMAD.MOV.U32 R6, RZ, RZ, R0 ;  /* 0x000000ffff067224 */ /* 0x000fe200078e0000 */
[----:B------:R-:W-:Y:S01]  /*2210*/  DSETP.NEU.AND P0, PT, |R12|, +INF , PT ;  /* 0x7ff000000c00742a */ /* 0x000fe20003f0d200 */
[----:B------:R-:W-:-:S07]  /*2220*/  IMAD.MOV.U32 R7, RZ, RZ, 0x0 ;  /* 0x00000000ff077424 */ /* 0x000fce00078e00ff */
[----:B------:R-:W-:Y:S02]  /*2230*/  FSEL R4, R12, R14, !P0 ;  /* 0x0000000e0c047208 */ /* 0x000fe40004000000 */
[----:B------:R-:W-:Y:S01]  /*2240*/  FSEL R5, R13, R15, !P0 ;  /* 0x0000000f0d057208 */ /* 0x000fe20004000000 */
[----:B------:R-:W-:Y:S06]  /*2250*/  RET.REL.NODEC R6 `(_Z15csimpson_elem_xPdddi) ;  /* 0xffffffdc06687950 */ /* 0x000fec0003c3ffff */
        .type           $_Z15csimpson_elem_xPdddi$__internal_trig_reduction_slowpathd,@function
        .size           $_Z15csimpson_elem_xPdddi$__internal_trig_reduction_slowpathd,(.L_x_122 - $_Z15csimpson_elem_xPdddi$__internal_trig_reduction_slowpathd)
$_Z15csimpson_elem_xPdddi$__internal_trig_reduction_slowpathd:
        /* <DEDUP_REMOVED lines=24> */
.L_x_62:
        /* <DEDUP_REMOVED lines=29> */
.L_x_61:
[----:B------:R-:W-:-:S07]  /*25b0*/  IMAD.MOV.U32 R6, RZ, RZ, R14 ;  /* 0x000000ffff067224 */ /* 0x000fce00078e000e */
.L_x_60:
[----:B------:R-:W-:Y:S05]  /*25c0*/  BSYNC.RECONVERGENT B1 ;  /* 0x0000000000017941 */ /* 0x000fea0003800200 */
.L_x_59:
        /* <DEDUP_REMOVED lines=60> */
.L_x_64:
[----:B------:R-:W-:Y:S05]  /*2990*/  BSYNC.RECONVERGENT B1 ;  /* 0x0000000000017941 */ /* 0x000fea0003800200 */
.L_x_63:
        /* <DEDUP_REMOVED lines=36> */
.L_x_58:
[----:B------:R-:W-:Y:S02]  /*2be0*/  IMAD.MOV.U32 R21, RZ, RZ, 0x0 ;  /* 0x00000000ff157424 */ /* 0x000fe400078e00ff */
[----:B------:R-:W-:Y:S02]  /*2bf0*/  IMAD.MOV.U32 R16, RZ, RZ, R0 ;  /* 0x000000ffff107224 */ /* 0x000fe400078e0000 */
[----:B------:R-:W-:Y:S01]  /*2c00*/  IMAD.MOV.U32 R17, RZ, RZ, R19 ;  /* 0x000000ffff117224 */ /* 0x000fe200078e0013 */
[----:B------:R-:W-:Y:S06]  /*2c10*/  RET.REL.NODEC R20 `(_Z15csimpson_elem_xPdddi) ;  /* 0xffffffd014f87950 */ /* 0x000fec0003c3ffff */
.L_x_65:
        /* <DEDUP_REMOVED lines=14> */
.L_x_122:


//--------------------- .text._Z16csimpson_elem_xyPdS_ddi --------------------------
	.section	.text._Z16csimpson_elem_xyPdS_ddi,"ax",@progbits
	.align	128
        .global         _Z16csimpson_elem_xyPdS_ddi
        .type           _Z16csimpson_elem_xyPdS_ddi,@function
        .size           _Z16csimpson_elem_xyPdS_ddi,(.L_x_125 - _Z16csimpson_elem_xyPdS_ddi)
        .other          _Z16csimpson_elem_xyPdS_ddi,@"STO_CUDA_ENTRY STV_DEFAULT"
_Z16csimpson_elem_xyPdS_ddi:
.text._Z16csimpson_elem_xyPdS_ddi:
        /* <DEDUP_REMOVED lines=10> */
[----:B------:R-:W1:Y:S08]  /*00a0*/  LDC.64 R10, c[0x0][0x390] ;  /* 0x0000e400ff0a7b82 */ /* 0x000e700000000a00 */
[----:B------:R-:W1:Y:S01]  /*00b0*/  LDC.64 R8, c[0x0][0x398] ;  /* 0x0000e600ff087b82 */ /* 0x000e620000000a00 */
[----:B0-----:R-:W0:Y:S08]  /*00c0*/  I2F.F64 R6, UR4 ;  /* 0x0000000400067d12 */ /* 0x001e300008201c00 */
[----:B0-----:R-:W0:Y:S01]  /*00d0*/  MUFU.RCP64H R3, R7 ;  /* 0x0000000700037308 */ /* 0x001e220000001800 */
[----:B-1----:R-:W-:-:S10]  /*00e0*/  DADD R8, R8, -R10 ;  /* 0x0000000008087229 */ /* 0x002fd4000000080a */
[----:B------:R-:W-:Y:S01]  /*00f0*/  FSETP.GEU.AND P1, PT, |R9|, 6.5827683646048100446e-37, PT ;  /* 0x036000000900780b */ /* 0x000fe20003f2e200 */
[----:B0-----:R-:W-:-:S08]  /*0100*/  DFMA R4, -R6, R2, 1 ;  /* 0x3ff000000604742b */ /* 0x001fd00000000102 */
[----:B------:R-:W-:-:S08]  /*0110*/  DFMA R4, R4, R4, R4 ;  /* 0x000000040404722b */ /* 0x000fd00000000004 */
[----:B------:R-:W-:-:S08]  /*0120*/  DFMA R4, R2, R4, R2 ;  /* 0x000000040204722b */ /* 0x000fd00000000002 */
[----:B------:R-:W-:-:S08]  /*0130*/  DFMA R2, -R6, R4, 1 ;  /* 0x3ff000000602742b */ /* 0x000fd00000000104 */
        /* <DEDUP_REMOVED lines=8> */
[----:B------:R-:W-:Y:S05]  /*01c0*/  CALL.REL.NOINC `($__internal_2_$__cuda_sm20_div_rn_f64_full) ;  /* 0x0000002000287944 */ /* 0x000fea0003c00000 */
.L_x_66:
        /* <DEDUP_REMOVED lines=21> */
[----:B------:R-:W-:-:S08]  /*0320*/  UMOV UR7, 0x3ff921fb ;  /* 0x3ff921fb00077882 */ /* 0x000fd00000000000 */
        /* <DEDUP_REMOVED lines=13> */
[----:B------:R-:W-:Y:S05]  /*0400*/  CALL.REL.NOINC `($_Z16csimpson_elem_xyPdS_ddi$__internal_trig_reduction_slowpathd) ;  /* 0x0000002c00c07944 */ /* 0x000fea0003c00000 */
[----:B------:R-:W-:Y:S02]  /*0410*/  IMAD.MOV.U32 R20, RZ, RZ, R8 ;  /* 0x000000ffff147224 */ /* 0x000fe400078e0008 */
[----:B------:R-:W-:Y:S02]  /*0420*/  IMAD.MOV.U32 R22, RZ, RZ, R10 ;  /* 0x000000ffff167224 */ /* 0x000fe400078e000a */
[----:B------:R-:W-:-:S07]  /*0430*/  IMAD.MOV.U32 R23, RZ, RZ, R11 ;  /* 0x000000ffff177224 */ /* 0x000fce00078e000b */
.L_x_68:
[----:B------:R-:W-:Y:S05]  /*0440*/  BSYNC.RECONVERGENT B0 ;  /* 0x0000000000007941 */ /* 0x000fea0003800200 */
.L_x_67:
        /* <DEDUP_REMOVED lines=10> */
[----:B------:R-:W-:Y:S01]  /*04f0*/  DMUL R24, R22, R22 ;  /* 0x0000001616187228 */ /* 0x000fe20000000000 */
[----:B------:R-:W-:Y:S01]  /*0500*/  BSSY.RECONVERGENT B0, `(.L_x_69) ;  /* 0x0000017000007945 */ /* 0x000fe20003800200 */
[----:B------:R-:W-:Y:S01]  /*0510*/  ISETP.NE.U32.AND P0, PT, R21, 0x1, PT ;  /* 0x000000011500780c */ /* 0x000fe20003f05070 */
[----:B------:R-:W-:-:S03]  /*0520*/  IMAD.MOV.U32 R21, RZ, RZ, 0x3da8ff83 ;  /* 0x3da8ff83ff157424 */ /* 0x000fc600078e00ff */
        /* <DEDUP_REMOVED lines=12> */
[----:B------:R-:W-:-:S04]  /*05f0*/  LOP3.LUT P0, RZ, R20, 0x2, RZ, 0xc0, !PT ;  /* 0x0000000214ff7812 */ /* 0x000fc8000780c0ff */
[----:B------:R-:W-:-:S10]  /*0600*/  DADD R8, RZ, -R10 ;  /* 0x00000000ff087229 */ /* 0x000fd4000000080a */
[----:B------:R-:W-:Y:S02]  /*0610*/  FSEL R14, R10, R8, !P0 ;  /* 0x000000080a0e7208 */ /* 0x000fe40004000000 */
[----:B------:R-:W-:-:S06]  /*0620*/  FSEL R15, R11, R9, !P0 ;  /* 0x000000090b0f7208 */ /* 0x000fcc0004000000 */
[----:B------:R-:W-:-:S10]  /*0630*/  DADD R8, -RZ, |R14| ;  /* 0x00000000ff087229 */ /* 0x000fd4000000050e */
[----:B------:R-:W-:Y:S01]  /*0640*/  IMAD.MOV.U32 R10, RZ, RZ, R8 ;  /* 0x000000ffff0a7224 */ /* 0x000fe200078e0008 */
[----:B------:R-:W-:-:S07]  /*0650*/  MOV R8, 0x670 ;  /* 0x0000067000087802 */ /* 0x000fce0000000f00 */
[----:B------:R-:W-:Y:S05]  /*0660*/  CALL.REL.NOINC `($_Z16csimpson_elem_xyPdS_ddi$__internal_accurate_pow) ;  /* 0x0000002000807944 */ /* 0x000fea0003c00000 */
[----:B------:R-:W-:Y:S05]  /*0670*/  BSYNC.RECONVERGENT B0 ;  /* 0x0000000000007941 */ /* 0x000fea0003800200 */
.L_x_69:
[----:B------:R-:W-:Y:S01]  /*0680*/  DADD R12, R14, 2 ;  /* 0x400000000e0c7429 */ /* 0x000fe20000000000 */
[----:B------:R-:W-:Y:S01]  /*0690*/  BSSY.RECONVERGENT B0, `(.L_x_70) ;  /* 0x0000010000007945 */ /* 0x000fe20003800200 */
[----:B------:R-:W-:Y:S01]  /*06a0*/  DSETP.NEU.AND P0, PT, |R4|, +INF , PT ;  /* 0x7ff000000400742a */ /* 0x000fe20003f0d200 */
[----:B------:R-:W-:Y:S01]  /*06b0*/  IMAD.MOV.U32 R11, RZ, RZ, R9 ;  /* 0x000000ffff0b7224 */ /* 0x000fe200078e0009 */
        /* <DEDUP_REMOVED lines=13> */
.L_x_71:
[----:B------:R-:W-:Y:S05]  /*0790*/  BSYNC.RECONVERGENT B0 ;  /* 0x0000000000007941 */ /* 0x000fea0003800200 */
.L_x_70:
        /* <DEDUP_REMOVED lines=28> */
.L_x_73:
[----:B------:R-:W-:Y:S05]  /*0960*/  BSYNC.RECONVERGENT B0 ;  /* 0x0000000000007941 */ /* 0x000fea0003800200 */
.L_x_72:
        /* <DEDUP_REMOVED lines=14> */
[----:B------:R-:W-:Y:S02]  /*0a50*/  FSEL R25, -R25, 0.11223486810922622681, !P0 ;  /* 0x3de5db6519197808 */ /* 0x000fe40004000100 */
[----:B------:R-:W-:-:S06]  /*0a60*/  FSEL R24, R24, -8.06006814911005101289e+34, !P0 ;  /* 0xf9785eba18187808 */ /* 0x000fcc0004000000 */
        /* <DEDUP_REMOVED lines=19> */
.L_x_74:
[C---:B------:R-:W-:Y:S01]  /*0ba0*/  DADD R12, R14.reuse, 2 ;  /* 0x400000000e0c7429 */ /* 0x040fe20000000000 */
[----:B------:R-:W-:Y:S01]  /*0bb0*/  BSSY.RECONVERGENT B0, `(.L_x_75) ;  /* 0x000000d000007945 */ /* 0x000fe20003800200 */
[----:B------:R-:W-:Y:S01]  /*0bc0*/  DSETP.NEU.AND P0, PT, R14, RZ, PT ;  /* 0x000000ff0e00722a */ /* 0x000fe20003f0d000 */
[----:B------:R-:W-:-:S07]  /*0bd0*/  IMAD.MOV.U32 R11, RZ, RZ, R9 ;  /* 0x000000ffff0b7224 */ /* 0x000fce00078e0009 */
        /* <DEDUP_REMOVED lines=10> */
.L_x_76:
[----:B------:R-:W-:Y:S05]  /*0c80*/  BSYNC.RECONVERGENT B0 ;  /* 0x0000000000007941 */ /* 0x000fea0003800200 */
.L_x_75:
        /* <DEDUP_REMOVED lines=33> */
.L_x_78:
[----:B------:R-:W-:Y:S05]  /*0ea0*/  BSYNC.RECONVERGENT B0 ;  /* 0x0000000000007941 */ /* 0x000fea0003800200 */
.L_x_77:
        /* <DEDUP_REMOVED lines=35> */
.L_x_79:
[C---:B------:R-:W-:Y:S01]  /*10e0*/  DADD R12, R14.reuse, 2 ;  /* 0x400000000e0c7429 */ /* 0x040fe20000000000 */
[----:B------:R-:W0:Y:S01]  /*10f0*/  LDC.64 R16, c[0x0][0x380] ;  /* 0x0000e000ff107b82 */ /* 0x000e220000000a00 */
[C---:B------:R-:W-:Y:S01]  /*1100*/  DSETP.NEU.AND P1, PT, R14.reuse, RZ, PT ;  /* 0x000000ff0e00722a */ /* 0x040fe20003f2d000 */
[----:B------:R-:W-:Y:S01]  /*1110*/  BSSY.RECONVERGENT B0, `(.L_x_80) ;  /* 0x000000d000007945 */ /* 0x000fe20003800200 */
[----:B------:R-:W-:Y:S01]  /*1120*/  DSETP.NEU.AND P0, PT, R14, 1, PT ;  /* 0x3ff000000e00742a */ /* 0x000fe20003f0d000 */
[----:B------:R-:W-:-:S05]  /*1130*/  IMAD.MOV.U32 R11, RZ, RZ, R9 ;  /* 0x000000ffff0b7224 */ /* 0x000fca00078e0009 */
        /* <DEDUP_REMOVED lines=10> */
.L_x_81:
[----:B------:R-:W-:Y:S05]  /*11e0*/  BSYNC.RECONVERGENT B0 ;  /* 0x0000000000007941 */ /* 0x000fea0003800200 */
.L_x_80:
[----:B------:R-:W-:Y:S01]  /*11f0*/  FSEL R8, R10, RZ, P0 ;  /* 0x000000ff0a087208 */ /* 0x000fe20000000000 */
[----:B------:R-:W-:Y:S01]  /*1200*/  BSSY.RECONVERGENT B0, `(.L_x_82) ;  /* 0x0000022000007945 */ /* 0x000fe20003800200 */
[----:B------:R-:W-:Y:S01]  /*1210*/  FSEL R9, R11, 1.875, P0 ;  /* 0x3ff000000b097808 */ /* 0x000fe20000000000 */
[----:B0-----:R-:W-:Y:S01]  /*1220*/  IMAD.WIDE R10, R0, 0x8, R16 ;  /* 0x00000008000a7825 */ /* 0x001fe200078e0210 */
[----:B------:R-:W-:-:S04]  /*1230*/  DSETP.NEU.AND P0, PT, |R6|, +INF , PT ;  /* 0x7ff000000600742a */ /* 0x000fc80003f0d200 */
[----:B------:R-:W-:-:S07]  /*1240*/  DADD R8, R20, R8 ;  /* 0x0000000014087229 */ /* 0x000fce0000000008 */
[----:B------:R0:W-:Y:S03]  /*1250*/  STG.E.64 desc[UR4][R10.64], R8 ;  /* 0x000000080a007986 */ /* 0x0001e6000c101b04 */
[----:B------:R-:W-:Y:S01]  /*1260*/  @!P0 DMUL R20, RZ, R6 ;  /* 0x00000006ff148228 */ /* 0x000fe20000000000 */
[----:B------:R-:W-:Y:S01]  /*1270*/  @!P0 IMAD.MOV.U32 R22, RZ, RZ, 0x1 ;  /* 0x00000001ff168424 */ /* 0x000fe200078e00ff */
[----:B------:R-:W-:Y:S09]  /*1280*/  @!P0 BRA `(.L_x_83) ;  /* 0x0000000000648947 */ /* 0x000ff20003800000 */
[----:B------:R-:W-:Y:S01]  /*1290*/  UMOV UR6, 0x6dc9c883 ;  /* 0x6dc9c88300067882 */ /* 0x000fe20000000000 */
[----:B------:R-:W-:Y:S01]  /*12a0*/  UMOV UR7, 0x3fe45f30 ;  /* 0x3fe45f3000077882 */ /* 0x000fe20000000000 */
[C---:B------:R-:W-:Y:S01]  /*12b0*/  DSETP.GE.AND P0, PT, |R6|.reuse, 2.14748364800000000000e+09, PT ;  /* 0x41e000000600742a */ /* 0x040fe20003f06200 */
[----:B------:R-:W-:Y:S01]  /*12c0*/  BSSY.RECONVERGENT B1, `(.L_x_84) ;  /* 0x0000014000017945 */ /* 0x000fe20003800200 */
[----:B0-----:R-:W-:Y:S01]  /*12d0*/  DMUL R8, R6, UR6 ;  /* 0x0000000606087c28 */ /* 0x001fe20008000000 */
        /* <DEDUP_REMOVED lines=17> */
[----:B------:R-:W-:-:S07]  /*13f0*/  IMAD.MOV.U32 R21, RZ, RZ, R11 ;  /* 0x000000ffff157224 */ /* 0x000fce00078e000b */
.L_x_85:
[----:B------:R-:W-:Y:S05]  /*1400*/  BSYNC.RECONVERGENT B1 ;  /* 0x0000000000017941 */ /* 0x000fea0003800200 */
.L_x_84:
[----:B------:R-:W-:-:S07]  /*1410*/  VIADD R22, R8, 0x1 ;  /* 0x0000000108167836 */ /* 0x000fce0000000000 */
.L_x_83:
[----:B------:R-:W-:Y:S05]  /*1420*/  BSYNC.RECONVERGENT B0 ;  /* 0x0000000000007941 */ /* 0x000fea0003800200 */
.L_x_82:
[----:B------:R-:W1:Y:S01]  /*1430*/  LDCU.64 UR6, c[0x4][0x8] ;  /* 0x01000100ff0677ac */ /* 0x000e620008000a00 */
[----:B------:R-:W-:-:S05]  /*1440*/  IMAD.SHL.U32 R6, R22, 0x40, RZ ;  /* 0x0000004016067824 */ /* 0x000fca00078e00ff */
[----:B------:R-:W-:-:S04]  /*1450*/  LOP3.LUT R6, R6, 0x40, RZ, 0xc0, !PT ;  /* 0x0000004006067812 */ /* 0x000fc800078ec0ff */
[----:B-1----:R-:W-:-:S05]  /*1460*/  IADD3 R24, P0, PT, R6, UR6, RZ ;  /* 0x0000000606187c10 */ /* 0x002fca000ff1e0ff */
[----:B------:R-:W-:-:S05]  /*1470*/  IMAD.X R25, RZ, RZ, UR7, P0 ;  /* 0x00000007ff197e24 */ /* 0x000fca00080e06ff */
[----:B0-----:R-:W2:Y:S04]  /*1480*/  LDG.E.128.CONSTANT R8, desc[UR4][R24.64] ;  /* 0x0000000418087981 */ /* 0x001ea8000c1e9d00 */
        /* <DEDUP_REMOVED lines=29> */
.L_x_86:
        /* <DEDUP_REMOVED lines=17> */
.L_x_88:
[----:B------:R-:W-:Y:S05]  /*1770*/  BSYNC.RECONVERGENT B0 ;  /* 0x0000000000007941 */ /* 0x000fea0003800200 */
.L_x_87:
        /* <DEDUP_REMOVED lines=28> */
.L_x_92:
[----:B------:R-:W-:Y:S05]  /*1940*/  BSYNC.RECONVERGENT B1 ;  /* 0x0000000000017941 */ /* 0x000fea0003800200 */
.L_x_91:
[----:B------:R-:W-:-:S07]  /*1950*/  VIADD R22, R8, 0x1 ;  /* 0x0000000108167836 */ /* 0x000fce0000000000 */
.L_x_90:
[----:B------:R-:W-:Y:S05]  /*1960*/  BSYNC.RECONVERGENT B0 ;  /* 0x0000000000007941 */ /* 0x000fea0003800200 */
.L_x_89:
        /* <DEDUP_REMOVED lines=35> */
.L_x_93:
        /* <DEDUP_REMOVED lines=14> */
.L_x_95:
[----:B------:R-:W-:Y:S05]  /*1c80*/  BSYNC.RECONVERGENT B0 ;  /* 0x0000000000007941 */ /* 0x000fea0003800200 */
.L_x_94:
        /* <DEDUP_REMOVED lines=33> */
.L_x_99:
[----:B------:R-:W-:Y:S05]  /*1ea0*/  BSYNC.RECONVERGENT B1 ;  /* 0x0000000000017941 */ /* 0x000fea0003800200 */
.L_x_98:
[----:B------:R-:W-:-:S07]  /*1eb0*/  VIADD R20, R8, 0x1 ;  /* 0x0000000108147836 */ /* 0x000fce0000000000 */
.L_x_97:
[----:B------:R-:W-:Y:S05]  /*1ec0*/  BSYNC.RECONVERGENT B0 ;  /* 0x0000000000007941 */ /* 0x000fea0003800200 */
.L_x_96:
        /* <DEDUP_REMOVED lines=35> */
.L_x_100:
        /* <DEDUP_REMOVED lines=16> */
.L_x_102:
[----:B------:R-:W-:Y:S05]  /*2200*/  BSYNC.RECONVERGENT B0 ;  /* 0x0000000000007941 */ /* 0x000fea0003800200 */
.L_x_101:
[----:B------:R-:W-:Y:S02]  /*2210*/  FSEL R2, R10, RZ, P0 ;  /* 0x000000ff0a027208 */ /* 0x000fe40000000000 */
[----:B------:R-:W-:-:S06]  /*2220*/  FSEL R3, R11, 1.875, P0 ;  /* 0x3ff000000b037808 */ /* 0x000fcc0000000000 */
[----:B------:R-:W-:Y:S01]  /*2230*/  DADD R6, R6, R2 ;  /* 0x0000000006067229 */ /* 0x000fe20000000002 */
[----:B0-----:R-:W-:-:S06]  /*2240*/  IMAD.WIDE R2, R0, 0x8, R12 ;  /* 0x0000000800027825 */ /* 0x001fcc00078e020c */
[----:B------:R-:W-:Y:S01]  /*2250*/  STG.E.64 desc[UR4][R2.64], R6 ;  /* 0x0000000602007986 */ /* 0x000fe2000c101b04 */
[----:B------:R-:W-:Y:S05]  /*2260*/  EXIT ;  /* 0x000000000000794d */ /* 0x000fea0003800000 */
        .weak           $__internal_2_$__cuda_sm20_div_rn_f64_full
        .type           $__internal_2_$__cuda_sm20_div_rn_f64_full,@function
        .size           $__internal_2_$__cuda_sm20_div_rn_f64_full,($_Z16csimpson_elem_xyPdS_ddi$__internal_accurate_pow - $__internal_2_$__cuda_sm20_div_rn_f64_full)
$__internal_2_$__cuda_sm20_div_rn_f64_full:
[C---:B------:R-:W-:Y:S01]  /*2270*/  FSETP.GEU.AND P0, PT, |R7|.reuse, 1.469367938527859385e-39, PT ;  /* 0x001000000700780b */ /* 0x040fe20003f0e200 */
[--C-:B------:R-:W-:Y:S01]  /*2280*/  IMAD.MOV.U32 R4, RZ, RZ, R6.reuse ;  /* 0x000000ffff047224 */ /* 0x100fe200078e0006 */
[----:B------:R-:W-:Y:S01]  /*2290*/  LOP3.LUT R2, R7, 0x800fffff, RZ, 0xc0, !PT ;  /* 0x800fffff07027812 */ /* 0x000fe200078ec0ff */
[----:B------:R-:W-:Y:S02]  /*22a0*/  IMAD.MOV.U32 R5, RZ, RZ, R7 ;  /* 0x000000ffff057224 */ /* 0x000fe400078e0007 */
[----:B------:R-:W-:Y:S01]  /*22b0*/  IMAD.MOV.U32 R12, RZ, RZ, 0x1 ;  /* 0x00000001ff0c7424 */ /* 0x000fe200078e00ff */
[----:B------:R-:W-:Y:S01]  /*22c0*/  LOP3.LUT R3, R2, 0x3ff00000, RZ, 0xfc, !PT ;  /* 0x3ff0000002037812 */ /* 0x000fe200078efcff */
[----:B------:R-:W-:Y:S02]  /*22d0*/  IMAD.MOV.U32 R2, RZ, RZ, R6 ;  /* 0x000000ffff027224 */ /* 0x000fe400078e0006 */
[----:B------:R-:W-:Y:S02]  /*22e0*/  IMAD.MOV.U32 R11, RZ, RZ, 0x1ca00000 ;  /* 0x1ca00000ff0b7424 */ /* 0x000fe400078e00ff */
[----:B------:R-:W-:-:S02]  /*22f0*/  IMAD.MOV.U32 R6, RZ, RZ, R8 ;  /* 0x000000ffff067224 */ /* 0x000fc400078e0008 */
[----:B------:R-:W-:Y:S02]  /*2300*/  @!P0 DMUL R2, R4, 8.98846567431157953865e+307 ;  /* 0x7fe0000004028828 */ /* 0x000fe40000000000 */
[----:B------:R-:W-:-:S04]  /*2310*/  IMAD.MOV.U32 R8, RZ, RZ, R6 ;  /* 0x000000ffff087224 */ /* 0x000fc800078e0006 */
[----:B------:R-:W0:Y:S02]  /*2320*/  MUFU.RCP64H R13, R3 ;  /* 0x00000003000d7308 */ /* 0x000e240000001800 */
[----:B0-----:R-:W-:-:S08]  /*2330*/  DFMA R14, R12, -R2, 1 ;  /* 0x3ff000000c0e742b */ /* 0x001fd00000000802 */
[----:B------:R-:W-:-:S08]  /*2340*/  DFMA R14, R14, R14, R14 ;  /* 0x0000000e0e0e722b */ /* 0x000fd0000000000e */
[----:B------:R-:W-:Y:S01]  /*2350*/  DFMA R12, R12, R14, R12 ;  /* 0x0000000e0c0c722b */ /* 0x000fe2000000000c */
[----:B------:R-:W-:Y:S01]  /*2360*/  LOP3.LUT R15, R7, 0x7ff00000, RZ, 0xc0, !PT ;  /* 0x7ff00000070f7812 */ /* 0x000fe200078ec0ff */
[----:B------:R-:W-:-:S05]  /*2370*/  IMAD.MOV.U32 R7, RZ, RZ, R9 ;  /* 0x000000ffff077224 */ /* 0x000fca00078e0009 */
[----:B------:R-:W-:Y:S01]  /*2380*/  LOP3.LUT R14, R7, 0x7ff00000, RZ, 0xc0, !PT ;  /* 0x7ff00000070e7812 */ /* 0x000fe200078ec0ff */
[----:B------:R-:W-:-:S03]  /*2390*/  DFMA R16, R12, -R2, 1 ;  /* 0x3ff000000c10742b */ /* 0x000fc60000000802 */
[----:B------:R-:W-:Y:S01]  /*23a0*/  ISETP.GE.U32.AND P1, PT, R14, R15, PT ;  /* 0x0000000f0e00720c */ /* 0x000fe20003f26070 */
[----:B------:R-:W-:-:S03]  /*23b0*/  IMAD.MOV.U32 R21, RZ, RZ, R14 ;  /* 0x000000ffff157224 */ /* 0x000fc600078e000e */
[----:B------:R-:W-:Y:S01]  /*23c0*/  SEL R9, R11, 0x63400000, !P1 ;  /* 0x634000000b097807 */ /* 0x000fe20004800000 */
[----:B------:R-:W-:Y:S01]  /*23d0*/  DFMA R12, R12, R16, R12 ;  /* 0x000000100c0c722b */ /* 0x000fe2000000000c */
[----:B------:R-:W-:Y:S02]  /*23e0*/  FSETP.GEU.AND P1, PT, |R7|, 1.469367938527859385e-39, PT ;  /* 0x001000000700780b */ /* 0x000fe40003f2e200 */
[----:B------:R-:W-:-:S11]  /*23f0*/  LOP3.LUT R9, R9, 0x800fffff, R7, 0xf8, !PT ;  /* 0x800fffff09097812 */ /* 0x000fd600078ef807 */
[----:B------:R-:W-:Y:S05]  /*2400*/  @P1 BRA `(.L_x_103) ;  /* 0x0000000000201947 */ /* 0x000fea0003800000 */
[----:B------:R-:W-:Y:S01]  /*2410*/  LOP3.LUT R17, R5, 0x7ff00000, RZ, 0xc0, !PT ;  /* 0x7ff0000005117812 */ /* 0x000fe200078ec0ff */
[----:B------:R-:W-:-:S03]  /*2420*/  IMAD.MOV.U32 R16, RZ, RZ, RZ ;  /* 0x000000ffff107224 */ /* 0x000fc600078e00ff */
[----:B------:R-:W-:-:S04]  /*2430*/  ISETP.GE.U32.AND P1, PT, R14, R17, PT ;  /* 0x000000110e00720c */ /* 0x000fc80003f26070 */
[----:B------:R-:W-:-:S04]  /*2440*/  SEL R17, R11, 0x63400000, !P1 ;  /* 0x634000000b117807 */ /* 0x000fc80004800000 */
[----:B------:R-:W-:-:S04]  /*2450*/  LOP3.LUT R17, R17, 0x80000000, R7, 0xf8, !PT ;  /* 0x8000000011117812 */ /* 0x000fc800078ef807 */
[----:B------:R-:W-:-:S06]  /*2460*/  LOP3.LUT R17, R17, 0x100000, RZ, 0xfc, !PT ;  /* 0x0010000011117812 */ /* 0x000fcc00078efcff */
[----:B------:R-:W-:-:S10]  /*2470*/  DFMA R8, R8, 2, -R16 ;  /* 0x400000000808782b */ /* 0x000fd40000000810 */
[----:B------:R-:W-:-:S07]  /*2480*/  LOP3.LUT R21, R9, 0x7ff00000, RZ, 0xc0, !PT ;  /* 0x7ff0000009157812 */ /* 0x000fce00078ec0ff */
.L_x_103:
        /* <DEDUP_REMOVED lines=29> */
[----:B------:R-:W-:Y:S01]  /*2660*/  IMAD.MOV.U32 R2, RZ, RZ, RZ ;  /* 0x000000ffff027224 */ /* 0x000fe200078e00ff */
[----:B------:R-:W-:-:S05]  /*2670*/  IADD3 R11, PT, PT, -R11, -0x43300000, RZ ;  /* 0xbcd000000b0b7810 */ /* 0x000fca0007ffe1ff */
[----:B------:R-:W-:-:S03]  /*2680*/  DFMA R2, R14, -R2, R12 ;  /* 0x800000020e02722b */ /* 0x000fc6000000000c */
[----:B------:R-:W-:-:S07]  /*2690*/  LOP3.LUT R5, R7, R5, RZ, 0x3c, !PT ;  /* 0x0000000507057212 */ /* 0x000fce00078e3cff */
[----:B------:R-:W-:-:S04]  /*26a0*/  FSETP.NEU.AND P0, PT, |R3|, R11, PT ;  /* 0x0000000b0300720b */ /* 0x000fc80003f0d200 */
[----:B------:R-:W-:Y:S02]  /*26b0*/  FSEL R14, R6, R14, !P0 ;  /* 0x0000000e060e7208 */ /* 0x000fe40004000000 */
[----:B------:R-:W-:Y:S01]  /*26c0*/  FSEL R15, R5, R15, !P0 ;  /* 0x0000000f050f7208 */ /* 0x000fe20004000000 */
[----:B------:R-:W-:Y:S06]  /*26d0*/  BRA `(.L_x_105) ;  /* 0x0000000000547947 */ /* 0x000fec0003800000 */
.L_x_104:
        /* <DEDUP_REMOVED lines=16> */
.L_x_107:
[----:B------:R-:W-:Y:S01]  /*27e0*/  LOP3.LUT R15, R5, 0x80000, RZ, 0xfc, !PT ;  /* 0x00080000050f7812 */ /* 0x000fe200078efcff */
[----:B------:R-:W-:Y:S01]  /*27f0*/  IMAD.MOV.U32 R14, RZ, RZ, R4 ;  /* 0x000000ffff0e7224 */ /* 0x000fe200078e0004 */
[----:B------:R-:W-:Y:S06]  /*2800*/  BRA `(.L_x_105) ;  /* 0x0000000000087947 */ /* 0x000fec0003800000 */
.L_x_106:
[----:B------:R-:W-:Y:S01]  /*2810*/  LOP3.LUT R15, R7, 0x80000, RZ, 0xfc, !PT ;  /* 0x00080000070f7812 */ /* 0x000fe200078efcff */
[----:B------:R-:W-:-:S07]  /*2820*/  IMAD.MOV.U32 R14, RZ, RZ, R6 ;  /* 0x000000ffff0e7224 */ /* 0x000fce00078e0006 */
.L_x_105:
[----:B------:R-:W-:Y:S02]  /*2830*/  IMAD.MOV.U32 R11, RZ, RZ, 0x0 ;  /* 0x00000000ff0b7424 */ /* 0x000fe400078e00ff */
[----:B------:R-:W-:Y:S02]  /*2840*/  IMAD.MOV.U32 R4, RZ, RZ, R14 ;  /* 0x000000ffff047224 */ /* 0x000fe400078e000e */
[----:B------:R-:W-:Y:S01]  /*2850*/  IMAD.MOV.U32 R5, RZ, RZ, R15 ;  /* 0x000000ffff057224 */ /* 0x000fe200078e000f */
[----:B------:R-:W-:Y:S06]  /*2860*/  RET.REL.NODEC R10 `(_Z16csimpson_elem_xyPdS_ddi) ;  /* 0xffffffd40ae47950 */ /* 0x000fec0003c3ffff */
        .type           $_Z16csimpson_elem_xyPdS_ddi$__internal_accurate_pow,@function
        .size           $_Z16csimpson_elem_xyPdS_ddi$__internal_accurate_pow,($_Z16csimpson_elem_xyPdS_ddi$__internal_trig_reduction_slowpathd - $_Z16csimpson_elem_xyPdS_ddi$__internal_accurate_pow)
$_Z16csimpson_elem_xyPdS_ddi$__internal_accurate_pow:
[----:B------:R-:W-:Y:S01]  /*2870*/  ISETP.GT.U32.AND P0, PT, R9, 0xfffff, PT ;  /* 0x000fffff0900780c */ /* 0x000fe20003f04070 */
[--C-:B------:R-:W-:Y:S01]  /*2880*/  IMAD.MOV.U32 R11, RZ, RZ, R9.reuse ;  /* 0x000000ffff0b7224 */ /* 0x100fe200078e0009 */
[----:B------:R-:W-:Y:S01]  /*2890*/  UMOV UR6, 0x7d2cafe2 ;  /* 0x7d2cafe200067882 */ /* 0x000fe20000000000 */
[----:B------:R-:W-:Y:S01]  /*28a0*/  UMOV UR7, 0x3eb0f5ff ;  /* 0x3eb0f5ff00077882 */ /* 0x000fe20000000000 */
[----:B------:R-:W-:Y:S01]  /*28b0*/  SHF.R.U32.HI R9, RZ, 0x14, R9 ;  /* 0x00000014ff097819 */ /* 0x000fe20000011609 */
[----:B------:R-:W-:Y:S01]  /*28c0*/  UMOV UR8, 0x3b39803f ;  /* 0x3b39803f00087882 */ /* 0x000fe20000000000 */
[----:B------:R-:W-:-:S07]  /*28d0*/  UMOV UR9, 0x3c7abc9e ;  /* 0x3c7abc9e00097882 */ /* 0x000fce0000000000 */
[----:B------:R-:W-:-:S10]  /*28e0*/  @!P0 DMUL R12, R10, 1.80143985094819840000e+16 ;  /* 0x435000000a0c8828 */ /* 0x000fd40000000000 */
[----:B------:R-:W-:Y:S01]  /*28f0*/  @!P0 IMAD.MOV.U32 R11, RZ, RZ, R13 ;  /* 0x000000ffff0b8224 */ /* 0x000fe200078e000d */
[----:B------:R-:W-:Y:S01]  /*2900*/  @!P0 LEA.HI R9, R13, 0xffffffca, RZ, 0xc ;  /* 0xffffffca0d098811 */ /* 0x000fe200078f60ff */
[----:B------:R-:W-:-:S03]  /*2910*/  @!P0 IMAD.MOV.U32 R10, RZ, RZ, R12 ;  /* 0x000000ffff0a8224 */ /* 0x000fc600078e000c */
[----:B------:R-:W-:Y:S01]  /*2920*/  LOP3.LUT R11, R11, 0x800fffff, RZ, 0xc0, !PT ;  /* 0x800fffff0b0b7812 */ /* 0x000fe200078ec0ff */
[----:B------:R-:W-:-:S03]  /*2930*/  IMAD.MOV.U32 R22, RZ, RZ, R10 ;  /* 0x000000ffff167224 */ /* 0x000fc600078e000a */
[----:B------:R-:W-:-:S04]  /*2940*/  LOP3.LUT R11, R11, 0x3ff00000, RZ, 0xfc, !PT ;  /* 0x3ff000000b0b7812 */ /* 0x000fc800078efcff */
[----:B------:R-:W-:Y:S01]  /*2950*/  ISETP.GE.U32.AND P1, PT, R11, 0x3ff6a09f, PT ;  /* 0x3ff6a09f0b00780c */ /* 0x000fe20003f26070 */
[----:B------:R-:W-:-:S12]  /*2960*/  IMAD.MOV.U32 R23, RZ, RZ, R11 ;  /* 0x000000ffff177224 */ /* 0x000fd800078e000b */
[----:B------:R-:W-:-:S04]  /*2970*/  @P1 VIADD R10, R23, 0xfff00000 ;  /* 0xfff00000170a1836 */ /* 0x000fc80000000000 */
[----:B------:R-:W-:Y:S02]  /*2980*/  @P1 IMAD.MOV.U32 R23, RZ, RZ, R10 ;  /* 0x000000ffff171224 */ /* 0x000fe400078e000a */
[----:B------:R-:W-:-:S04]  /*2990*/  IMAD.MOV.U32 R10, RZ, RZ, RZ ;  /* 0x000000ffff0a7224 */ /* 0x000fc800078e00ff */
[C---:B------:R-:W-:Y:S02]  /*29a0*/  DADD R16, R22.reuse, 1 ;  /* 0x3ff0000016107429 */ /* 0x040fe40000000000 */
[----:B------:R-:W-:-:S04]  /*29b0*/  DADD R22, R22, -1 ;  /* 0xbff0000016167429 */ /* 0x000fc80000000000 */
[----:B------:R-:W0:Y:S02]  /*29c0*/  MUFU.RCP64H R11, R17 ;  /* 0x00000011000b7308 */ /* 0x000e240000001800 */
[----:B0-----:R-:W-:-:S08]  /*29d0*/  DFMA R18, -R16, R10, 1 ;  /* 0x3ff000001012742b */ /* 0x001fd0000000010a */
[----:B------:R-:W-:-:S08]  /*29e0*/  DFMA R18, R18, R18, R18 ;  /* 0x000000121212722b */ /* 0x000fd00000000012 */
[----:B------:R-:W-:Y:S01]  /*29f0*/  DFMA R18, R10, R18, R10 ;  /* 0x000000120a12722b */ /* 0x000fe2000000000a */
[----:B------:R-:W-:Y:S02]  /*2a00*/  IMAD.MOV.U32 R10, RZ, RZ, 0x41ad3b5a ;  /* 0x41ad3b5aff0a7424 */ /* 0x000fe400078e00ff */
[----:B------:R-:W-:-:S05]  /*2a10*/  IMAD.MOV.U32 R11, RZ, RZ, 0x3ed0f5d2 ;  /* 0x3ed0f5d2ff0b7424 */ /* 0x000fca00078e00ff */
        /* <DEDUP_REMOVED lines=21> */
[----:B------:R-:W-:-:S05]  /*2b70*/  DMUL R10, R18, R10 ;  /* 0x0000000a120a7228 */ /* 0x000fca0000000000 */
[----:B------:R-:W-:Y:S01]  /*2b80*/  DFMA R16, R26, R16, UR6 ;  /* 0x000000061a107e2b */ /* 0x000fe20008000010 */
[----:B------:R-:W-:Y:S01]  /*2b90*/  UMOV UR6, 0x55555555 ;  /* 0x5555555500067882 */ /* 0x000fe20000000000 */
[----:B------:R-:W-:-:S03]  /*2ba0*/  UMOV UR7, 0x3fb55555 ;  /* 0x3fb5555500077882 */ /* 0x000fc60000000000 */
[----:B------:R-:W-:Y:S02]  /*2bb0*/  VIADD R29, R11, 0x100000 ;  /* 0x001000000b1d7836 */ /* 0x000fe40000000000 */
[----:B------:R-:W-:Y:S01]  /*2bc0*/  IMAD.MOV.U32 R28, RZ, RZ, R10 ;  /* 0x000000ffff1c7224 */ /* 0x000fe200078e000a */
[----:B------:R-:W-:-:S08]  /*2bd0*/  DFMA R22, R26, R16, UR6 ;  /* 0x000000061a167e2b */ /* 0x000fd00008000010 */
[----:B------:R-:W-:Y:S01]  /*2be0*/  DADD R18, -R22, UR6 ;  /* 0x0000000616127e29 */ /* 0x000fe20008000100 */
[----:B------:R-:W-:Y:S01]  /*2bf0*/  UMOV UR6, 0xb9e7b0 ;  /* 0x00b9e7b000067882 */ /* 0x000fe20000000000 */
[----:B------:R-:W-:-:S06]  /*2c00*/  UMOV UR7, 0x3c46a4cb ;  /* 0x3c46a4cb00077882 */ /* 0x000fcc0000000000 */
[----:B------:R-:W-:Y:S02]  /*2c10*/  DFMA R18, R26, R16, R18 ;  /* 0x000000101a12722b */ /* 0x000fe40000000012 */
[----:B------:R-:W-:-:S06]  /*2c20*/  DMUL R16, R24, R24 ;  /* 0x0000001818107228 */ /* 0x000fcc0000000000 */
[----:B------:R-:W-:Y:S01]  /*2c30*/  DADD R18, R18, -UR6 ;  /* 0x8000000612127e29 */ /* 0x000fe20008000000 */
[----:B------:R-:W-:Y:S01]  /*2c40*/  UMOV UR6, 0x80000000 ;  /* 0x8000000000067882 */ /* 0x000fe20000000000 */
[C---:B------:R-:W-:Y:S01]  /*2c50*/  DFMA R12, R24.reuse, R24, -R16 ;  /* 0x00000018180c722b */ /* 0x040fe20000000810 */
[----:B------:R-:W-:Y:S01]  /*2c60*/  UMOV UR7, 0x43300000 ;  /* 0x4330000000077882 */ /* 0x000fe20000000000 */
[----:B------:R-:W-:-:S06]  /*2c70*/  DMUL R26, R24, R16 ;  /* 0x00000010181a7228 */ /* 0x000fcc0000000000 */
[C---:B------:R-:W-:Y:S02]  /*2c80*/  DFMA R28, R24.reuse, R28, R12 ;  /* 0x0000001c181c722b */ /* 0x040fe4000000000c */
[----:B------:R-:W-:-:S08]  /*2c90*/  DFMA R12, R24, R16, -R26 ;  /* 0x00000010180c722b */ /* 0x000fd0000000081a */
        /* <DEDUP_REMOVED lines=14> */
[----:B------:R-:W-:Y:S01]  /*2d80*/  DADD R24, R12, R24 ;  /* 0x000000000c187229 */ /* 0x000fe20000000018 */
[C---:B------:R-:W-:Y:S02]  /*2d90*/  VIADD R12, R9.reuse, 0xfffffc01 ;  /* 0xfffffc01090c7836 */ /* 0x040fe40000000000 */
[----:B------:R-:W-:Y:S02]  /*2da0*/  @P1 VIADD R12, R9, 0xfffffc02 ;  /* 0xfffffc02090c1836 */ /* 0x000fe40000000000 */
[----:B------:R-:W-:-:S03]  /*2db0*/  IMAD.MOV.U32 R13, RZ, RZ, 0x43300000 ;  /* 0x43300000ff0d7424 */ /* 0x000fc600078e00ff */
[----:B------:R-:W-:Y:S01]  /*2dc0*/  DADD R22, R22, R24 ;  /* 0x0000000016167229 */ /* 0x000fe20000000018 */
[----:B------:R-:W-:-:S06]  /*2dd0*/  LOP3.LUT R12, R12, 0x80000000, RZ, 0x3c, !PT ;  /* 0x800000000c0c7812 */ /* 0x000fcc00078e3cff */
[----:B------:R-:W-:Y:S01]  /*2de0*/  DADD R18, R12, -UR6 ;  /* 0x800000060c127e29 */ /* 0x000fe20008000000 */
[----:B------:R-:W-:Y:S01]  /*2df0*/  UMOV UR6, 0xfefa39ef ;  /* 0xfefa39ef00067882 */ /* 0x000fe20000000000 */
[----:B------:R-:W-:Y:S01]  /*2e00*/  DADD R10, R10, R22 ;  /* 0x000000000a0a7229 */ /* 0x000fe20000000016 */
[----:B------:R-:W-:-:S07]  /*2e10*/  UMOV UR7, 0x3fe62e42 ;  /* 0x3fe62e4200077882 */ /* 0x000fce0000000000 */
[----:B------:R-:W-:-:S08]  /*2e20*/  DADD R22, R16, R10 ;  /* 0x0000000010167229 */ /* 0x000fd0000000000a */
[--C-:B------:R-:W-:Y:S02]  /*2e30*/  DFMA R12, R18, UR6, R22.reuse ;  /* 0x00000006120c7c2b */ /* 0x100fe40008000016 */
[----:B------:R-:W-:-:S06]  /*2e40*/  DADD R24, R16, -R22 ;  /* 0x0000000010187229 */ /* 0x000fcc0000000816 */
[----:B------:R-:W-:Y:S02]  /*2e50*/  DFMA R16, R18, -UR6, R12 ;  /* 0x8000000612107c2b */ /* 0x000fe4000800000c */
[----:B------:R-:W-:-:S06]  /*2e60*/  DADD R24, R10, R24 ;  /* 0x000000000a187229 */ /* 0x000fcc0000000018 */
        /* <DEDUP_REMOVED lines=13> */
[----:B------:R-:W-:Y:S01]  /*2f40*/  FSETP.GEU.AND P0, PT, |R23|, 4.1917929649353027344, PT ;  /* 0x4086232b1700780b */ /* 0x000fe20003f0e200 */
[----:B------:R-:W-:-:S05]  /*2f50*/  DADD R18, R18, -R22 ;  /* 0x0000000012127229 */ /* 0x000fca0000000816 */
[----:B------:R-:W-:-:S03]  /*2f60*/  DADD R12, R10, -6.75539944105574400000e+15 ;  /* 0xc33800000a0c7429 */ /* 0x000fc60000000000 */
[----:B------:R-:W-:-:S05]  /*2f70*/  DADD R16, R16, R18 ;  /* 0x0000000010107229 */ /* 0x000fca0000000012 */
        /* <DEDUP_REMOVED lines=34> */
[----:B------:R-:W-:-:S10]  /*31a0*/  DFMA R12, R24, R12, 1 ;  /* 0x3ff00000180c742b */ /* 0x000fd4000000000c */
[----:B------:R-:W-:Y:S02]  /*31b0*/  IMAD R19, R10, 0x100000, R13 ;  /* 0x001000000a137824 */ /* 0x000fe400078e020d */
[----:B------:R-:W-:Y:S01]  /*31c0*/  IMAD.MOV.U32 R18, RZ, RZ, R12 ;  /* 0x000000ffff127224 */ /* 0x000fe200078e000c */
[----:B------:R-:W-:Y:S06]  /*31d0*/  @!P0 BRA `(.L_x_108) ;  /* 0x0000000000308947 */ /* 0x000fec0003800000 */
        /* <DEDUP_REMOVED lines=12> */
.L_x_108:
[----:B------:R-:W-:Y:S01]  /*32a0*/  DFMA R16, R16, R18, R18 ;  /* 0x000000121010722b */ /* 0x000fe20000000012 */
[----:B------:R-:W-:Y:S01]  /*32b0*/  IMAD.MOV.U32 R12, RZ, RZ, R8 ;  /* 0x000000ffff0c7224 */ /* 0x000fe200078e0008 */
[----:B------:R-:W-:Y:S01]  /*32c0*/  DSETP.NEU.AND P0, PT, |R18|, +INF , PT ;  /* 0x7ff000001200742a */ /* 0x000fe20003f0d200 */
[----:B------:R-:W-:-:S07]  /*32d0*/  IMAD.MOV.U32 R13, RZ, RZ, 0x0 ;  /* 0x00000000ff0d7424 */ /* 0x000fce00078e00ff */
[----:B------:R-:W-:Y:S02]  /*32e0*/  FSEL R10, R18, R16, !P0 ;  /* 0x00000010120a7208 */ /* 0x000fe40004000000 */
[----:B------:R-:W-:Y:S01]  /*32f0*/  FSEL R9, R19, R17, !P0 ;  /* 0x0000001113097208 */ /* 0x000fe20004000000 */
[----:B------:R-:W-:Y:S06]  /*3300*/  RET.REL.NODEC R12 `(_Z16csimpson_elem_xyPdS_ddi) ;  /* 0xffffffcc0c3c7950 */ /* 0x000fec0003c3ffff */
        .type           $_Z16csimpson_elem_xyPdS_ddi$__internal_trig_reduction_slowpathd,@function
        .size           $_Z16csimpson_elem_xyPdS_ddi$__internal_trig_reduction_slowpathd,(.L_x_125 - $_Z16csimpson_elem_xyPdS_ddi$__internal_trig_reduction_slowpathd)
$_Z16csimpson_elem_xyPdS_ddi$__internal_trig_reduction_slowpathd:
        /* <DEDUP_REMOVED lines=20> */
[----:B------:R-:W-:Y:S01]  /*3450*/  IMAD.MOV.U32 R13, RZ, RZ, RZ ;  /* 0x000000ffff0d7224 */ /* 0x000fe200078e00ff */
[----:B------:R-:W-:Y:S02]  /*3460*/  CS2R R18, SRZ ;  /* 0x0000000000127805 */ /* 0x000fe4000001ff00 */
[----:B------:R-:W-:-:S07]  /*3470*/  LOP3.LUT R14, R14, 0x80000000, RZ, 0xfc, !PT ;  /* 0x800000000e0e7812 */ /* 0x000fce00078efcff */
.L_x_113:
        /* <DEDUP_REMOVED lines=8> */
[----:B------:R-:W-:Y:S02]  /*3500*/  IMAD R16, R28, R14, RZ ;  /* 0x0000000e1c107224 */ /* 0x000fe400078e02ff */
[----:B------:R-:W-:-:S03]  /*3510*/  IMAD R15, R29, R10, RZ ;  /* 0x0000000a1d0f7224 */ /* 0x000fc600078e02ff */
[----:B------:R-:W-:Y:S01]  /*3520*/  IADD3 R16, P0, PT, R16, R19, RZ ;  /* 0x0000001310107210 */ /* 0x000fe20007f1e0ff */
[C---:B------:R-:W-:Y:S02]  /*3530*/  IMAD R19, R13.reuse, 0x8, R1 ;  /* 0x000000080d137824 */ /* 0x040fe400078e0201 */
[----:B------:R-:W-:Y:S01]  /*3540*/  VIADD R13, R13, 0x1 ;  /* 0x000000010d0d7836 */ /* 0x000fe20000000000 */
[----:B------:R-:W-:Y:S01]  /*3550*/  IADD3 R17, P1, PT, R15, R16, RZ ;  /* 0x000000100f117210 */ /* 0x000fe20007f3e0ff */
[----:B------:R-:W-:Y:S02]  /*3560*/  IMAD.MOV.U32 R16, RZ, RZ, R18 ;  /* 0x000000ffff107224 */ /* 0x000fe400078e0012 */
[----:B------:R-:W-:-:S03]  /*3570*/  IMAD.HI.U32 R15, R29, R10, RZ ;  /* 0x0000000a1d0f7227 */ /* 0x000fc600078e00ff */
[----:B------:R0:W-:Y:S01]  /*3580*/  STL.64 [R19], R16 ;  /* 0x0000001013007387 */ /* 0x0001e20000100a00 */
[-C--:B------:R-:W-:Y:S02]  /*3590*/  IMAD R18, R29, R14.reuse, RZ ;  /* 0x0000000e1d127224 */ /* 0x080fe400078e02ff */
[----:B0-----:R-:W-:-:S04]  /*35a0*/  IMAD.HI.U32 R16, R28, R14, RZ ;  /* 0x0000000e1c107227 */ /* 0x001fc800078e00ff */
[----:B------:R-:W-:Y:S02]  /*35b0*/  IMAD.X R16, RZ, RZ, R16, P2 ;  /* 0x000000ffff107224 */ /* 0x000fe400010e0610 */
[----:B------:R-:W-:-:S03]  /*35c0*/  IMAD.HI.U32 R17, R29, R14, RZ ;  /* 0x0000000e1d117227 */ /* 0x000fc600078e00ff */
[----:B------:R-:W-:-:S04]  /*35d0*/  IADD3.X R15, P0, PT, R15, R16, RZ, P0, !PT ;  /* 0x000000100f0f7210 */ /* 0x000fc8000071e4ff */
[----:B------:R-:W-:Y:S01]  /*35e0*/  IADD3.X R18, P1, PT, R18, R15, RZ, P1, !PT ;  /* 0x0000000f12127210 */ /* 0x000fe20000f3e4ff */
[----:B------:R-:W-:Y:S01]  /*35f0*/  IMAD.X R17, RZ, RZ, R17, P0 ;  /* 0x000000ffff117224 */ /* 0x000fe200000e0611 */
[----:B------:R-:W-:-:S03]  /*3600*/  ISETP.NE.AND P0, PT, R12, -0xf, PT ;  /* 0xfffffff10c00780c */ /* 0x000fc60003f05270 */
[----:B------:R-:W-:-:S10]  /*3610*/  IMAD.X R19, RZ, RZ, R17, P1 ;  /* 0x000000ffff137224 */ /* 0x000fd400008e0611 */
[----:B------:R-:W-:Y:S05]  /*3620*/  @P0 BRA `(.L_x_113) ;  /* 0xfffffffc00940947 */ /* 0x000fea000383ffff */
[----:B------:R-:W-:Y:S05]  /*3630*/  BSYNC.RECONVERGENT B3 ;  /* 0x0000000000037941 */ /* 0x000fea0003800200 */
.L_x_112:
[----:B------:R-:W-:-:S07]  /*3640*/  IMAD.MOV.U32 R9, RZ, RZ, R11 ;  /* 0x000000ffff097224 */ /* 0x000fce00078e000b */
.L_x_111:
[----:B------:R-:W-:Y:S05]  /*3650*/  BSYNC.RECONVERGENT B2 ;  /* 0x0000000000027941 */ /* 0x000fea0003800200 */
.L_x_110:
[----:B------:R-:W-:Y:S01]  /*3660*/  LOP3.LUT P0, R23, R23, 0x3f, RZ, 0xc0, !PT ;  /* 0x0000003f17177812 */ /* 0x000fe2000780c0ff */
[----:B------:R-:W-:-:S04]  /*3670*/  IMAD.IADD R8, R8, 0x1, R9 ;  /* 0x0000000108087824 */ /* 0x000fc800078e0209 */
[----:B------:R-:W-:-:S05]  /*3680*/  IMAD.U32 R27, R8, 0x8, R1 ;  /* 0x00000008081b7824 */ /* 0x000fca00078e0001 */
[----:B------:R0:W-:Y:S04]  /*3690*/  STL.64 [R27+-0x78], R18 ;  /* 0xffff88121b007387 */ /* 0x0001e80000100a00 */
[----:B------:R-:W2:Y:S04]  /*36a0*/  @P0 LDL.64 R12, [R1+0x8] ;  /* 0x00000800010c0983 */ /* 0x000ea80000100a00 */
[----:B------:R-:W3:Y:S04]  /*36b0*/  LDL.64 R10, [R1+0x10] ;  /* 0x00001000010a7983 */ /* 0x000ee80000100a00 */
[----:B------:R-:W4:Y:S01]  /*36c0*/  LDL.64 R8, [R1+0x18] ;  /* 0x0000180001087983 */ /* 0x000f220000100a00 */
[----:B------:R-:W-:Y:S01]  /*36d0*/  BSSY.RECONVERGENT B2, `(.L_x_114) ;  /* 0x0000035000027945 */ /* 0x000fe20003800200 */
[----:B--2---:R-:W-:-:S02]  /*36e0*/  @P0 SHF.R.U64 R17, R12, 0x1, R13 ;  /* 0x000000010c110819 */ /* 0x004fc4000000120d */
[----:B------:R-:W-:Y:S02]  /*36f0*/  @P0 SHF.R.U32.HI R25, RZ, 0x1, R13 ;  /* 0x00000001ff190819 */ /* 0x000fe4000001160d */
[----:B------:R-:W-:Y:S02]  /*3700*/  @P0 LOP3.LUT R12, R23, 0x3f, RZ, 0x3c, !PT ;  /* 0x0000003f170c0812 */ /* 0x000fe400078e3cff */
[--C-:B---3--:R-:W-:Y:S02]  /*3710*/  @P0 SHF.R.U32.HI R13, RZ, 0x1, R11.reuse ;  /* 0x00000001ff0d0819 */ /* 0x108fe4000001160b */
[C---:B------:R-:W-:Y:S02]  /*3720*/  @P0 SHF.R.U64 R14, R10.reuse, 0x1, R11 ;  /* 0x000000010a0e0819 */ /* 0x040fe4000000120b */
[----:B------:R-:W-:Y:S02]  /*3730*/  @P0 SHF.L.U32 R16, R10, R23, RZ ;  /* 0x000000170a100219 */ /* 0x000fe400000006ff */
[----:B------:R-:W-:-:S02]  /*3740*/  @P0 SHF.R.U64 R17, R17, R12, R25 ;  /* 0x0000000c11110219 */ /* 0x000fc40000001219 */
[-C--:B------:R-:W-:Y:S02]  /*3750*/  @P0 SHF.L.U64.HI R15, R10, R23.reuse, R11 ;  /* 0x000000170a0f0219 */ /* 0x080fe4000001020b */
[-C--:B0-----:R-:W-:Y:S02]  /*3760*/  @P0 SHF.R.U32.HI R18, RZ, R12.reuse, R25 ;  /* 0x0000000cff120219 */ /* 0x081fe40000011619 */
[----:B----4-:R-:W-:Y:S02]  /*3770*/  @P0 SHF.L.U32 R19, R8, R23, RZ ;  /* 0x0000001708130219 */ /* 0x010fe400000006ff */
[----:B------:R-:W-:Y:S02]  /*3780*/  @P0 SHF.R.U64 R14, R14, R12, R13 ;  /* 0x0000000c0e0e0219 */ /* 0x000fe4000000120d */
[----:B------:R-:W-:Y:S02]  /*3790*/  @P0 LOP3.LUT R10, R16, R17, RZ, 0xfc, !PT ;  /* 0x00000011100a0212 */ /* 0x000fe400078efcff */
[----:B------:R-:W-:-:S02]  /*37a0*/  @P0 LOP3.LUT R11, R15, R18, RZ, 0xfc, !PT ;  /* 0x000000120f0b0212 */ /* 0x000fc400078efcff */
[----:B------:R-:W-:Y:S02]  /*37b0*/  @P0 SHF.L.U64.HI R23, R8, R23, R9 ;  /* 0x0000001708170219 */ /* 0x000fe40000010209 */
[----:B------:R-:W-:Y:S02]  /*37c0*/  @P0 LOP3.LUT R8, R19, R14, RZ, 0xfc, !PT ;  /* 0x0000000e13080212 */ /* 0x000fe400078efcff */
[----:B------:R-:W-:Y:S01]  /*37d0*/  @P0 SHF.R.U32.HI R14, RZ, R12, R13 ;  /* 0x0000000cff0e0219 */ /* 0x000fe2000001160d */
[C---:B------:R-:W-:Y:S01]  /*37e0*/  IMAD.SHL.U32 R12, R10.reuse, 0x4, RZ ;  /* 0x000000040a0c7824 */ /* 0x040fe200078e00ff */
[----:B------:R-:W-:Y:S02]  /*37f0*/  SHF.L.U64.HI R10, R10, 0x2, R11 ;  /* 0x000000020a0a7819 */ /* 0x000fe4000001020b */
[----:B------:R-:W-:Y:S02]  /*3800*/  @P0 LOP3.LUT R9, R23, R14, RZ, 0xfc, !PT ;  /* 0x0000000e17090212 */ /* 0x000fe400078efcff */
[----:B------:R-:W-:-:S02]  /*3810*/  SHF.L.W.U32.HI R11, R11, 0x2, R8 ;  /* 0x000000020b0b7819 */ /* 0x000fc40000010e08 */
[----:B------:R-:W-:Y:S02]  /*3820*/  IADD3 RZ, P0, PT, RZ, -R12, RZ ;  /* 0x8000000cffff7210 */ /* 0x000fe40007f1e0ff */
[----:B------:R-:W-:Y:S02]  /*3830*/  LOP3.LUT R13, RZ, R10, RZ, 0x33, !PT ;  /* 0x0000000aff0d7212 */ /* 0x000fe400078e33ff */
[----:B------:R-:W-:Y:S02]  /*3840*/  SHF.L.W.U32.HI R8, R8, 0x2, R9 ;  /* 0x0000000208087819 */ /* 0x000fe40000010e09 */
[----:B------:R-:W-:Y:S02]  /*3850*/  LOP3.LUT R14, RZ, R11, RZ, 0x33, !PT ;  /* 0x0000000bff0e7212 */ /* 0x000fe400078e33ff */
[----:B------:R-:W-:Y:S02]  /*3860*/  IADD3.X R13, P0, PT, RZ, R13, RZ, P0, !PT ;  /* 0x0000000dff0d7210 */ /* 0x000fe4000071e4ff */
[----:B------:R-:W-:-:S02]  /*3870*/  LOP3.LUT R15, RZ, R8, RZ, 0x33, !PT ;  /* 0x00000008ff0f7212 */ /* 0x000fc400078e33ff */
[----:B------:R-:W-:Y:S02]  /*3880*/  IADD3.X R14, P1, PT, RZ, R14, RZ, P0, !PT ;  /* 0x0000000eff0e7210 */ /* 0x000fe4000073e4ff */
[----:B------:R-:W-:-:S03]  /*3890*/  ISETP.GT.U32.AND P2, PT, R11, -0x1, PT ;  /* 0xffffffff0b00780c */ /* 0x000fc60003f44070 */
[----:B------:R-:W-:Y:S01]  /*38a0*/  IMAD.X R15, RZ, RZ, R15, P1 ;  /* 0x000000ffff0f7224 */ /* 0x000fe200008e060f */
[----:B------:R-:W-:-:S04]  /*38b0*/  ISETP.GT.AND.EX P0, PT, R8, -0x1, PT, P2 ;  /* 0xffffffff0800780c */ /* 0x000fc80003f04320 */
[----:B------:R-:W-:Y:S02]  /*38c0*/  SEL R15, R8, R15, P0 ;  /* 0x0000000f080f7207 */ /* 0x000fe40000000000 */
[----:B------:R-:W-:Y:S02]  /*38d0*/  SEL R16, R11, R14, P0 ;  /* 0x0000000e0b107207 */ /* 0x000fe40000000000 */
[----:B------:R-:W-:-:S04]  /*38e0*/  ISETP.NE.U32.AND P1, PT, R15, RZ, PT ;  /* 0x000000ff0f00720c */ /* 0x000fc80003f25070 */
[----:B------:R-:W-:Y:S01]  /*38f0*/  SEL R11, R16, R15, !P1 ;  /* 0x0000000f100b7207 */ /* 0x000fe20004800000 */
[----:B------:R-:W-:-:S05]  /*3900*/  @!P0 IMAD.MOV R12, RZ, RZ, -R12 ;  /* 0x000000ffff0c8224 */ /* 0x000fca00078e0a0c */
[----:B------:R-:W0:Y:S02]  /*3910*/  FLO.U32 R11, R11 ;  /* 0x0000000b000b7300 */ /* 0x000e2400000e0000 */
[C---:B0-----:R-:W-:Y:S02]  /*3920*/  IADD3 R17, PT, PT, -R11.reuse, 0x1f, RZ ;  /* 0x0000001f0b117810 */ /* 0x041fe40007ffe1ff */
[----:B------:R-:W-:-:S03]  /*3930*/  IADD3 R14, PT, PT, -R11, 0x3f, RZ ;  /* 0x0000003f0b0e7810 */ /* 0x000fc60007ffe1ff */
[----:B------:R-:W-:Y:S01]  /*3940*/  @P1 IMAD.MOV R14, RZ, RZ, R17 ;  /* 0x000000ffff0e1224 */ /* 0x000fe200078e0211 */
[----:B------:R-:W-:-:S04]  /*3950*/  SEL R17, R10, R13, P0 ;  /* 0x0000000d0a117207 */ /* 0x000fc80000000000 */
[----:B------:R-:W-:-:S13]  /*3960*/  ISETP.NE.AND P1, PT, R14, RZ, PT ;  /* 0x000000ff0e00720c */ /* 0x000fda0003f25270 */
[----:B------:R-:W-:Y:S05]  /*3970*/  @!P1 BRA `(.L_x_115) ;  /* 0x0000000000289947 */ /* 0x000fea0003800000 */
[----:B------:R-:W-:Y:S02]  /*3980*/  LOP3.LUT R11, R14, 0x3f, RZ, 0xc0, !PT ;  /* 0x0000003f0e0b7812 */ /* 0x000fe400078ec0ff */
        /* <DEDUP_REMOVED lines=9> */
.L_x_115:
[----:B------:R-:W-:Y:S05]  /*3a20*/  BSYNC.RECONVERGENT B2 ;  /* 0x0000000000027941 */ /* 0x000fea0003800200 */
.L_x_114:
[----:B------:R-:W-:-:S04]  /*3a30*/  IMAD.WIDE.U32 R12, R16, 0x2168c235, RZ ;  /* 0x2168c235100c7825 */ /* 0x000fc800078e00ff */
[----:B------:R-:W-:Y:S01]  /*3a40*/  IMAD.MOV.U32 R10, RZ, RZ, R13 ;  /* 0x000000ffff0a7224 */ /* 0x000fe200078e000d */
[----:B------:R-:W-:Y:S01]  /*3a50*/  IADD3 RZ, P1, PT, R12, R12, RZ ;  /* 0x0000000c0cff7210 */ /* 0x000fe20007f3e0ff */
[----:B------:R-:W-:Y:S02]  /*3a60*/  IMAD.MOV.U32 R11, RZ, RZ, RZ ;  /* 0x000000ffff0b7224 */ /* 0x000fe400078e00ff */
[----:B------:R-:W-:-:S04]  /*3a70*/  IMAD.HI.U32 R13, R15, -0x36f0255e, RZ ;  /* 0xc90fdaa20f0d7827 */ /* 0x000fc800078e00ff */
[----:B------:R-:W-:-:S04]  /*3a80*/  IMAD.WIDE.U32 R10, R16, -0x36f0255e, R10 ;  /* 0xc90fdaa2100a7825 */ /* 0x000fc800078e000a */
[----:B------:R-:W-:-:S04]  /*3a90*/  IMAD.WIDE.U32 R10, P2, R15, 0x2168c235, R10 ;  /* 0x2168c2350f0a7825 */ /* 0x000fc8000784000a */
[----:B------:R-:W-:Y:S01]  /*3aa0*/  IMAD R15, R15, -0x36f0255e, RZ ;  /* 0xc90fdaa20f0f7824 */ /* 0x000fe200078e02ff */
[----:B------:R-:W-:Y:S01]  /*3ab0*/  IADD3.X RZ, P1, PT, R10, R10, RZ, P1, !PT ;  /* 0x0000000a0aff7210 */ /* 0x000fe20000f3e4ff */
[----:B------:R-:W-:-:S03]  /*3ac0*/  IMAD.X R12, RZ, RZ, R13, P2 ;  /* 0x000000ffff0c7224 */ /* 0x000fc600010e060d */
[----:B------:R-:W-:-:S04]  /*3ad0*/  IADD3 R11, P2, PT, R15, R11, RZ ;  /* 0x0000000b0f0b7210 */ /* 0x000fc80007f5e0ff */
        /* <DEDUP_REMOVED lines=10> */
[----:B------:R-:W-:Y:S02]  /*3b80*/  IMAD.X R11, RZ, RZ, R11, P2 ;  /* 0x000000ffff0b7224 */ /* 0x000fe400010e060b */
[----:B------:R-:W-:Y:S01]  /*3b90*/  IMAD.IADD R14, R13, 0x1, -R14 ;  /* 0x000000010d0e7824 */ /* 0x000fe200078e0a0e */
[----:B------:R-:W-:-:S02]  /*3ba0*/  SHF.R.U32.HI R13, RZ, 0x1e, R9 ;  /* 0x0000001eff0d7819 */ /* 0x000fc40000011609 */
[----:B------:R-:W-:Y:S01]  /*3bb0*/  SHF.R.U64 R10, R10, 0xa, R11 ;  /* 0x0000000a0a0a7819 */ /* 0x000fe2000000120b */
[----:B------:R-:W-:Y:S01]  /*3bc0*/  IMAD.SHL.U32 R9, R14, 0x100000, RZ ;  /* 0x001000000e097824 */ /* 0x000fe200078e00ff */
[----:B------:R-:W-:Y:S02]  /*3bd0*/  LEA.HI R8, R8, R13, RZ, 0x1 ;  /* 0x0000000d08087211 */ /* 0x000fe400078f08ff */
[----:B------:R-:W-:Y:S02]  /*3be0*/  IADD3 R10, P2, PT, R10, 0x1, RZ ;  /* 0x000000010a0a7810 */ /* 0x000fe40007f5e0ff */
[----:B------:R-:W-:Y:S01]  /*3bf0*/  @!P0 LOP3.LUT R22, R22, 0x80000000, RZ, 0x3c, !PT ;  /* 0x8000000016168812 */ /* 0x000fe200078e3cff */
[----:B------:R-:W-:Y:S01]  /*3c00*/  @P1 IMAD.MOV R8, RZ, RZ, -R8 ;  /* 0x000000ffff081224 */ /* 0x000fe200078e0a08 */
[----:B------:R-:W-:-:S04]  /*3c10*/  LEA.HI.X R11, R11, RZ, RZ, 0x16, P2 ;  /* 0x000000ff0b0b7211 */ /* 0x000fc800010fb4ff */
[--C-:B------:R-:W-:Y:S02]  /*3c20*/  SHF.R.U64 R10, R10, 0x1, R11.reuse ;  /* 0x000000010a0a7819 */ /* 0x100fe4000000120b */
[----:B------:R-:W-:Y:S02]  /*3c30*/  SHF.R.U32.HI R12, RZ, 0x1, R11 ;  /* 0x00000001ff0c7819 */ /* 0x000fe4000001160b */
[----:B------:R-:W-:-:S04]  /*3c40*/  IADD3 R10, P2, P3, RZ, RZ, R10 ;  /* 0x000000ffff0a7210 */ /* 0x000fc80007b5e00a */
[----:B------:R-:W-:-:S04]  /*3c50*/  IADD3.X R9, PT, PT, R9, 0x3fe00000, R12, P2, P3 ;  /* 0x3fe0000009097810 */ /* 0x000fc800017e640c */
[----:B------:R-:W-:-:S07]  /*3c60*/  LOP3.LUT R22, R9, R22, RZ, 0xfc, !PT ;  /* 0x0000001609167212 */ /* 0x000fce00078efcff */
.L_x_109:
[----:B------:R-:W-:Y:S02]  /*3c70*/  IMAD.MOV.U32 R25, RZ, RZ, 0x0 ;  /* 0x00000000ff197424 */ /* 0x000fe400078e00ff */
[----:B------:R-:W-:Y:S02]  /*3c80*/  IMAD.MOV.U32 R11, RZ, RZ, R22 ;  /* 0x000000ffff0b7224 */ /* 0x000fe400078e0016 */
[----:B------:R-:W-:Y:S05]  /*3c90*/  RET.REL.NODEC R24 `(_Z16csimpson_elem_xyPdS_ddi) ;  /* 0xffffffc018d87950 */ /* 0x000fea0003c3ffff */
.L_x_116:
        /* <DEDUP_REMOVED lines=14> */
.L_x_125:


//--------------------- .nv.global.init           --------------------------
	.section	.nv.global.init,"aw",@progbits
	.align	16
.nv.global.init:
	.type		__cudart_sin_cos_coeffs,@object
	.size		__cudart_sin_cos_coeffs,(__cudart_i2opi_d - __cudart_sin_cos_coeffs)
__cudart_sin_cos_coeffs:
        /*0000*/ 	.byte	0x46, 0xd2, 0xb0, 0x2c, 0xf1, 0xe5, 0x5a, 0xbe, 0x92, 0xe3, 0xac, 0x69, 0xe3, 0x1d, 0xc7, 0x3e
        /*0010*/ 	.byte	0xa1, 0x62, 0xdb, 0x19, 0xa0, 0x01, 0x2a, 0xbf, 0x18, 0x08, 0x11, 0x11, 0x11, 0x11, 0x81, 0x3f
        /*0020*/ 	.byte	0x54, 0x55, 0x55, 0x55, 0x55, 0x55, 0xc5, 0xbf, 0x00, 0x00, 0x00, 0x00, 0x00, 0x00, 0x00, 0x00
        /*0030*/ 	.byte	0x00, 0x00, 0x00, 0x00, 0x00, 0x00, 0x00, 0x00, 0x64, 0x81, 0xfd, 0x20, 0x83, 0xff, 0xa8, 0xbd
        /*0040*/ 	.byte	0x28, 0x85, 0xef, 0xc1, 0xa7, 0xee, 0x21, 0x3e, 0xd9, 0xe6, 0x06, 0x8e, 0x4f, 0x7e, 0x92, 0xbe
        /*0050*/ 	.byte	0xe9, 0xbc, 0xdd, 0x19, 0xa0, 0x01, 0xfa, 0x3e, 0x47, 0x5d, 0xc1, 0x16, 0x6c, 0xc1, 0x56, 0xbf
        /*0060*/ 	.byte	0x51, 0x55, 0x55, 0x55, 0x55, 0x55, 0xa5, 0x3f, 0x00, 0x00, 0x00, 0x00, 0x00, 0x00, 0xe0, 0xbf
        /*0070*/ 	.byte	0x00, 0x00, 0x00, 0x00, 0x00, 0x00, 0xf0, 0x3f, 0x00, 0x00, 0x00, 0x00, 0x00, 0x00, 0x00, 0x00
	.type		__cudart_i2opi_d,@object
	.size		__cudart_i2opi_d,(.L_0 - __cudart_i2opi_d)
__cudart_i2opi_d:
        /* <DEDUP_REMOVED lines=9> */
.L_0:


//--------------------- .nv.shared.reserved.0     --------------------------
	.section	.nv.shared.reserved.0,"aw",@nobits
	.weak		__nv_reservedSMEM_offset_0_alias
	.size		__nv_reservedSMEM_offset_0_alias, 0, 64
	.other		__nv_reservedSMEM_offset_0_alias,@"STO_CUDA_RESERVED_SHARED STV_DEFAULT"
__nv_reservedSMEM_offset_0_alias:
	.zero		0
	.zero		64


//--------------------- .nv.constant0._Z15csimpson_elem_yPdddi --------------------------
	.section	.nv.constant0._Z15csimpson_elem_yPdddi,"a",@progbits
	.sectionflags	@""
	.align	4
.nv.constant0._Z15csimpson_elem_yPdddi:
	.zero		924


//--------------------- .nv.constant0._Z15csimpson_elem_xPdddi --------------------------
	.section	.nv.constant0._Z15csimpson_elem_xPdddi,"a",@progbits
	.sectionflags	@""
	.align	4
.nv.constant0._Z15csimpson_elem_xPdddi:
	.zero		924


//--------------------- .nv.constant0._Z16csimpson_elem_xyPdS_ddi --------------------------
	.section	.nv.constant0._Z16csimpson_elem_xyPdS_ddi,"a",@progbits
	.sectionflags	@""
	.align	4
.nv.constant0._Z16csimpson_elem_xyPdS_ddi:
	.zero		932


//--------------------- SYMBOLS --------------------------

	.type		.nv.reservedSmem.offset0,@object
	.size		.nv.reservedSmem.offset0,0x4
